	.headerflags	@"EF_CUDA_TEXMODE_UNIFIED EF_CUDA_64BIT_ADDRESS EF_CUDA_ACCELERATORS EF_CUDA_SM90 EF_CUDA_VIRTUAL_SM(EF_CUDA_SM90)"
	.elftype	@"ET_EXEC"


//--------------------- .nv.info                  --------------------------
	.section	.nv.info,"",@"SHT_CUDA_INFO"
	.align	4


	//----- nvinfo : EIATTR_REGCOUNT
	.align		4
        /*0000*/ 	.byte	0x04, 0x2f
        /*0002*/ 	.short	(.L_3 - .L_2)
	.align		4
.L_2:
        /*0004*/ 	.word	index@(triton_poi_fused__native_batch_norm_legit_no_training_mul_softplus_tanh_9)
        /*0008*/ 	.word	0x0000003d


	//----- nvinfo : EIATTR_MIN_STACK_SIZE
	.align		4
.L_3:
        /*000c*/ 	.byte	0x04, 0x12
        /*000e*/ 	.short	(.L_5 - .L_4)
	.align		4
.L_4:
        /*0010*/ 	.word	index@(triton_poi_fused__native_batch_norm_legit_no_training_mul_softplus_tanh_9)
        /*0014*/ 	.word	0x00000000


	//----- nvinfo : EIATTR_FRAME_SIZE
	.align		4
.L_5:
        /*0018*/ 	.byte	0x04, 0x11
        /*001a*/ 	.short	(.L_7 - .L_6)
	.align		4
.L_6:
        /*001c*/ 	.word	index@(triton_poi_fused__native_batch_norm_legit_no_training_mul_softplus_tanh_9)
        /*0020*/ 	.word	0x00000000


	//----- nvinfo : EIATTR_MIN_STACK_SIZE
	.align		4
.L_7:
        /*0024*/ 	.byte	0x04, 0x12
        /*0026*/ 	.short	(.L_9 - .L_8)
	.align		4
.L_8:
        /*0028*/ 	.word	index@(triton_poi_fused__native_batch_norm_legit_no_training_mul_softplus_tanh_9)
        /*002c*/ 	.word	0x00000000
.L_9:


//--------------------- .nv.info.triton_poi_fused__native_batch_norm_legit_no_training_mul_softplus_tanh_9 --------------------------
	.section	.nv.info.triton_poi_fused__native_batch_norm_legit_no_training_mul_softplus_tanh_9,"",@"SHT_CUDA_INFO"
	.sectionflags	@""
	.align	4


	//----- nvinfo : EIATTR_CUDA_API_VERSION
	.align		4
        /*0000*/ 	.byte	0x04, 0x37
        /*0002*/ 	.short	(.L_11 - .L_10)
.L_10:
        /*0004*/ 	.word	0x0000007c


	//----- nvinfo : EIATTR_KPARAM_INFO
	.align		4
.L_11:
        /*0008*/ 	.byte	0x04, 0x17
        /*000a*/ 	.short	(.L_13 - .L_12)
.L_12:
        /*000c*/ 	.word	0x00000000
        /*0010*/ 	.short	0x0007
        /*0012*/ 	.short	0x0034
        /*0014*/ 	.byte	0x00, 0xf0, 0x11, 0x00


	//----- nvinfo : EIATTR_KPARAM_INFO
	.align		4
.L_13:
        /*0018*/ 	.byte	0x04, 0x17
        /*001a*/ 	.short	(.L_15 - .L_14)
.L_14:
        /*001c*/ 	.word	0x00000000
        /*0020*/ 	.short	0x0006
        /*0022*/ 	.short	0x0030
        /*0024*/ 	.byte	0x00, 0xf0, 0x11, 0x00


	//----- nvinfo : EIATTR_KPARAM_INFO
	.align		4
.L_15:
        /*0028*/ 	.byte	0x04, 0x17
        /*002a*/ 	.short	(.L_17 - .L_16)
.L_16:
        /*002c*/ 	.word	0x00000000
        /*0030*/ 	.short	0x0005
        /*0032*/ 	.short	0x0028
        /*0034*/ 	.byte	0x00, 0xf4, 0x21, 0x00


	//----- nvinfo : EIATTR_KPARAM_INFO
	.align		4
.L_17:
        /*0038*/ 	.byte	0x04, 0x17
        /*003a*/ 	.short	(.L_19 - .L_18)
.L_18:
        /*003c*/ 	.word	0x00000000
        /*0040*/ 	.short	0x0004
        /*0042*/ 	.short	0x0020
        /*0044*/ 	.byte	0x00, 0xf4, 0x21, 0x00


	//----- nvinfo : EIATTR_KPARAM_INFO
	.align		4
.L_19:
        /*0048*/ 	.byte	0x04, 0x17
        /*004a*/ 	.short	(.L_21 - .L_20)
.L_20:
        /*004c*/ 	.word	0x00000000
        /*0050*/ 	.short	0x0003
        /*0052*/ 	.short	0x0018
        /*0054*/ 	.byte	0x00, 0xf4, 0x21, 0x00


	//----- nvinfo : EIATTR_KPARAM_INFO
	.align		4
.L_21:
        /*0058*/ 	.byte	0x04, 0x17
        /*005a*/ 	.short	(.L_23 - .L_22)
.L_22:
        /*005c*/ 	.word	0x00000000
        /*0060*/ 	.short	0x0002
        /*0062*/ 	.short	0x0010
        /*0064*/ 	.byte	0x00, 0xf4, 0x21, 0x00


	//----- nvinfo : EIATTR_KPARAM_INFO
	.align		4
.L_23:
        /*0068*/ 	.byte	0x04, 0x17
        /*006a*/ 	.short	(.L_25 - .L_24)
.L_24:
        /*006c*/ 	.word	0x00000000
        /*0070*/ 	.short	0x0001
        /*0072*/ 	.short	0x0008
        /*0074*/ 	.byte	0x00, 0xf4, 0x21, 0x00


	//----- nvinfo : EIATTR_KPARAM_INFO
	.align		4
.L_25:
        /*0078*/ 	.byte	0x04, 0x17
        /*007a*/ 	.short	(.L_27 - .L_26)
.L_26:
        /*007c*/ 	.word	0x00000000
        /*0080*/ 	.short	0x0000
        /*0082*/ 	.short	0x0000
        /*0084*/ 	.byte	0x00, 0xf4, 0x21, 0x00


	//----- nvinfo : EIATTR_SPARSE_MMA_MASK
	.align		4
.L_27:
        /*0088*/ 	.byte	0x03, 0x50
        /*008a*/ 	.short	0x0000


	//----- nvinfo : EIATTR_MAXREG_COUNT
	.align		4
        /*008c*/ 	.byte	0x03, 0x1b
        /*008e*/ 	.short	0x00ff


	//----- nvinfo : EIATTR_EXIT_INSTR_OFFSETS
	.align		4
        /*0090*/ 	.byte	0x04, 0x1c
        /*0092*/ 	.short	(.L_29 - .L_28)


	//   ....[0]....
.L_28:
        /*0094*/ 	.word	0x000049e0


	//   ....[1]....
        /*0098*/ 	.word	0x00004a30


	//----- nvinfo : EIATTR_REQNTID
	.align		4
.L_29:
        /*009c*/ 	.byte	0x04, 0x10
        /*009e*/ 	.short	(.L_31 - .L_30)
.L_30:
        /*00a0*/ 	.word	0x00000100
        /*00a4*/ 	.word	0x00000001
        /*00a8*/ 	.word	0x00000001


	//----- nvinfo : EIATTR_CRS_STACK_SIZE
	.align		4
.L_31:
        /*00ac*/ 	.byte	0x04, 0x1e
        /*00ae*/ 	.short	(.L_33 - .L_32)
.L_32:
        /*00b0*/ 	.word	0x00000000


	//----- nvinfo : EIATTR_CBANK_PARAM_SIZE
	.align		4
.L_33:
        /*00b4*/ 	.byte	0x03, 0x19
        /*00b6*/ 	.short	0x0038


	//----- nvinfo : EIATTR_PARAM_CBANK
	.align		4
        /*00b8*/ 	.byte	0x04, 0x0a
        /*00ba*/ 	.short	(.L_35 - .L_34)
	.align		4
.L_34:
        /*00bc*/ 	.word	index@(.nv.constant0.triton_poi_fused__native_batch_norm_legit_no_training_mul_softplus_tanh_9)
        /*00c0*/ 	.short	0x0210
        /*00c2*/ 	.short	0x0038


	//----- nvinfo : EIATTR_SW_WAR
	.align		4
.L_35:
        /*00c4*/ 	.byte	0x04, 0x36
        /*00c6*/ 	.short	(.L_37 - .L_36)
.L_36:
        /*00c8*/ 	.word	0x00000008
.L_37:


//--------------------- .nv.callgraph             --------------------------
	.section	.nv.callgraph,"",@"SHT_CUDA_CALLGRAPH"
	.align	4
	.sectionentsize	8
	.align		4
        /*0000*/ 	.word	0x00000000
	.align		4
        /*0004*/ 	.word	0xffffffff
	.align		4
        /*0008*/ 	.word	0x00000000
	.align		4
        /*000c*/ 	.word	0xfffffffe
	.align		4
        /*0010*/ 	.word	0x00000000
	.align		4
        /*0014*/ 	.word	0xfffffffd
	.align		4
        /*0018*/ 	.word	0x00000000
	.align		4
        /*001c*/ 	.word	0xfffffffc


//--------------------- .nv.constant4             --------------------------
	.section	.nv.constant4,"a",@progbits
	.align	8
	.align		8
.nv.constant4:
        /*0000*/ 	.dword	_$_str
	.align		8
        /*0008*/ 	.dword	_$_str_$_2


//--------------------- .text.triton_poi_fused__native_batch_norm_legit_no_training_mul_softplus_tanh_9 --------------------------
	.section	.text.triton_poi_fused__native_batch_norm_legit_no_training_mul_softplus_tanh_9,"ax",@progbits
	.sectionflags	@"SHF_BARRIERS=1"
	.align	128
        .global         triton_poi_fused__native_batch_norm_legit_no_training_mul_softplus_tanh_9
        .type           triton_poi_fused__native_batch_norm_legit_no_training_mul_softplus_tanh_9,@function
        .size           triton_poi_fused__native_batch_norm_legit_no_training_mul_softplus_tanh_9,(.L_x_81 - triton_poi_fused__native_batch_norm_legit_no_training_mul_softplus_tanh_9)
        .other          triton_poi_fused__native_batch_norm_legit_no_training_mul_softplus_tanh_9,@"STO_CUDA_ENTRY STV_DEFAULT"
triton_poi_fused__native_batch_norm_legit_no_training_mul_softplus_tanh_9:
.text.triton_poi_fused__native_batch_norm_legit_no_training_mul_softplus_tanh_9:
[----:B------:R-:W0:Y:S01]  /*0000*/  LDC R1, c[0x0][0x28] ;  /* 0x00000a00ff017b82 */ /* 0x000e220000000800 */
[----:B------:R-:W1:Y:S07]  /*0010*/  S2R R0, SR_TID.X ;  /* 0x0000000000007919 */ /* 0x000e6e0000002100 */
[----:B------:R-:W2:Y:S01]  /*0020*/  S2UR UR5, SR_CTAID.X ;  /* 0x00000000000579c3 */ /* 0x000ea20000002500 */
[----:B------:R-:W-:Y:S02]  /*0030*/  CS2R R24, SRZ ;  /* 0x0000000000187805 */ /* 0x000fe4000001ff00 */
[----:B------:R-:W-:Y:S01]  /*0040*/  CS2R R26, SRZ ;  /* 0x00000000001a7805 */ /* 0x000fe2000001ff00 */
[----:B------:R-:W-:-:S04]  /*0050*/  ULDC.64 UR8, c[0x0][0x208] ;  /* 0x0000820000087ab9 */ /* 0x000fc80000000a00 */
[----:B------:R-:W3:Y:S08]  /*0060*/  LDC.64 R4, c[0x0][0x220] ;  /* 0x00008800ff047b82 */ /* 0x000ef00000000a00 */
[----:B------:R-:W4:Y:S01]  /*0070*/  S2UR UR4, SR_CTAID.Y ;  /* 0x00000000000479c3 */ /* 0x000f220000002600 */
[----:B--2---:R-:W-:-:S07]  /*0080*/  USHF.L.U32 UR5, UR5, 0x6, URZ ;  /* 0x0000000605057899 */ /* 0x004fce000800063f */
[----:B------:R-:W2:Y:S01]  /*0090*/  LDC.64 R40, c[0x0][0x210] ;  /* 0x00008400ff287b82 */ /* 0x000ea20000000a00 */
[----:B------:R-:W-:Y:S02]  /*00a0*/  MOV R31, UR5 ;  /* 0x00000005001f7c02 */ /* 0x000fe40008000f00 */
[----:B-1----:R-:W-:-:S05]  /*00b0*/  SHF.L.U32 R2, R0, 0x2, RZ ;  /* 0x0000000200027819 */ /* 0x002fca00000006ff */
[----:B------:R-:W1:Y:S01]  /*00c0*/  LDC.64 R18, c[0x0][0x218] ;  /* 0x00008600ff127b82 */ /* 0x000e620000000a00 */
[----:B------:R-:W-:-:S04]  /*00d0*/  LOP3.LUT R31, R31, 0x3c, R2, 0xf8, !PT ;  /* 0x0000003c1f1f7812 */ /* 0x000fc800078ef802 */
[C---:B------:R-:W-:Y:S01]  /*00e0*/  ISETP.GE.AND P0, PT, R31.reuse, 0x40, PT ;  /* 0x000000401f00780c */ /* 0x040fe20003f06270 */
[----:B---3--:R-:W-:Y:S02]  /*00f0*/  IMAD.WIDE R4, R31, 0x4, R4 ;  /* 0x000000041f047825 */ /* 0x008fe400078e0204 */
[----:B------:R-:W3:Y:S08]  /*0100*/  LDC.64 R32, c[0x0][0x228] ;  /* 0x00008a00ff207b82 */ /* 0x000ef00000000a00 */
[----:B------:R-:W5:Y:S02]  /*0110*/  LDC.64 R34, c[0x0][0x230] ;  /* 0x00008c00ff227b82 */ /* 0x000f640000000a00 */
[----:B------:R1:W5:Y:S01]  /*0120*/  @!P0 LDG.E.EL.128 R24, desc[UR8][R4.64] ;  /* 0x0000000804188981 */ /* 0x000362000c2e1d00 */
[----:B------:R-:W-:Y:S01]  /*0130*/  SHF.R.U32.HI R3, RZ, 0x4, R0 ;  /* 0x00000004ff037819 */ /* 0x000fe20000011600 */
[----:B----4-:R-:W-:Y:S01]  /*0140*/  USHF.L.U32 UR4, UR4, 0x6, URZ ;  /* 0x0000000604047899 */ /* 0x010fe2000800063f */
[----:B------:R-:W-:-:S02]  /*0150*/  CS2R R20, SRZ ;  /* 0x0000000000147805 */ /* 0x000fc4000001ff00 */
[----:B------:R-:W-:Y:S02]  /*0160*/  CS2R R22, SRZ ;  /* 0x0000000000167805 */ /* 0x000fe4000001ff00 */
[----:B------:R-:W-:Y:S02]  /*0170*/  SGXT.U32 R3, R3, 0x4 ;  /* 0x000000040303781a */ /* 0x000fe40000000000 */
[----:B------:R-:W-:Y:S01]  /*0180*/  CS2R R6, SRZ ;  /* 0x0000000000067805 */ /* 0x000fe2000001ff00 */
[----:B-1----:R-:W-:Y:S01]  /*0190*/  IMAD.WIDE R18, R31, 0x4, R18 ;  /* 0x000000041f127825 */ /* 0x002fe200078e0212 */
[----:B------:R-:W-:Y:S02]  /*01a0*/  LOP3.LUT R0, R3, UR4, RZ, 0xfc, !PT ;  /* 0x0000000403007c12 */ /* 0x000fe4000f8efcff */
[----:B0-----:R-:W-:Y:S02]  /*01b0*/  CS2R R4, SRZ ;  /* 0x0000000000047805 */ /* 0x001fe4000001ff00 */
[----:B------:R-:W-:-:S02]  /*01c0*/  LEA R17, R0, R31, 0x6 ;  /* 0x0000001f00117211 */ /* 0x000fc400078e30ff */
[----:B------:R-:W-:Y:S02]  /*01d0*/  CS2R R8, SRZ ;  /* 0x0000000000087805 */ /* 0x000fe4000001ff00 */
[----:B------:R-:W4:Y:S01]  /*01e0*/  @!P0 LDG.E.EL.128 R4, desc[UR8][R18.64] ;  /* 0x0000000812048981 */ /* 0x000f22000c2e1d00 */
[----:B--2---:R-:W-:Y:S01]  /*01f0*/  IMAD.WIDE R16, R17, 0x4, R40 ;  /* 0x0000000411107825 */ /* 0x004fe200078e0228 */
[----:B------:R-:W-:Y:S02]  /*0200*/  CS2R R10, SRZ ;  /* 0x00000000000a7805 */ /* 0x000fe4000001ff00 */
[----:B------:R-:W-:Y:S02]  /*0210*/  CS2R R12, SRZ ;  /* 0x00000000000c7805 */ /* 0x000fe4000001ff00 */
[----:B------:R-:W-:Y:S01]  /*0220*/  CS2R R14, SRZ ;  /* 0x00000000000e7805 */ /* 0x000fe2000001ff00 */
[----:B------:R0:W4:Y:S01]  /*0230*/  @!P0 LDG.E.EL.128 R20, desc[UR8][R16.64] ;  /* 0x0000000810148981 */ /* 0x000122000c2e1d00 */
[----:B---3--:R-:W-:-:S04]  /*0240*/  IMAD.WIDE R32, R31, 0x4, R32 ;  /* 0x000000041f207825 */ /* 0x008fc800078e0220 */
[----:B-----5:R-:W-:Y:S01]  /*0250*/  IMAD.WIDE R34, R31, 0x4, R34 ;  /* 0x000000041f227825 */ /* 0x020fe200078e0222 */
[----:B------:R-:W2:Y:S04]  /*0260*/  @!P0 LDG.E.EL.128 R8, desc[UR8][R32.64] ;  /* 0x0000000820088981 */ /* 0x000ea8000c2e1d00 */
[----:B------:R1:W2:Y:S01]  /*0270*/  @!P0 LDG.E.EL.128 R12, desc[UR8][R34.64] ;  /* 0x00000008220c8981 */ /* 0x0002a2000c2e1d00 */
[----:B------:R-:W-:-:S04]  /*0280*/  MOV R0, UR4 ;  /* 0x0000000400007c02 */ /* 0x000fc80008000f00 */
[----:B------:R-:W-:-:S04]  /*0290*/  LOP3.LUT R0, R0, 0x10, R3, 0xfe, !PT ;  /* 0x0000001000007812 */ /* 0x000fc800078efe03 */
[----:B------:R-:W-:Y:S02]  /*02a0*/  LEA R29, R0, R31, 0x6 ;  /* 0x0000001f001d7211 */ /* 0x000fe400078e30ff */
[----:B0-----:R-:W-:Y:S02]  /*02b0*/  CS2R R16, SRZ ;  /* 0x0000000000107805 */ /* 0x001fe4000001ff00 */
[----:B------:R-:W-:Y:S01]  /*02c0*/  CS2R R18, SRZ ;  /* 0x0000000000127805 */ /* 0x000fe2000001ff00 */
[----:B------:R-:W-:-:S05]  /*02d0*/  IMAD.WIDE R28, R29, 0x4, R40 ;  /* 0x000000041d1c7825 */ /* 0x000fca00078e0228 */
[----:B------:R0:W3:Y:S01]  /*02e0*/  @!P0 LDG.E.EL.128 R16, desc[UR8][R28.64] ;  /* 0x000000081c108981 */ /* 0x0000e2000c2e1d00 */
[----:B------:R-:W-:Y:S01]  /*02f0*/  HFMA2.MMA R0, -RZ, RZ, 1.625, 0 ;  /* 0x3e800000ff007435 */ /* 0x000fe200000001ff */
[----:B------:R-:W-:-:S04]  /*0300*/  FADD R24, R24, 9.9999997473787516356e-06 ;  /* 0x3727c5ac18187421 */ /* 0x000fc80000000000 */
[----:B------:R-:W5:Y:S02]  /*0310*/  MUFU.SQRT R30, R24 ;  /* 0x00000018001e7308 */ /* 0x000f640000002000 */
[C---:B-----5:R-:W-:Y:S02]  /*0320*/  FSETP.GT.AND P1, PT, R30.reuse, 8.50705917302346158658e+37, PT ;  /* 0x7e8000001e00780b */ /* 0x060fe40003f24000 */
[----:B------:R-:W-:-:S11]  /*0330*/  FSETP.GEU.AND P3, PT, R30, 1.175494350822287508e-38, PT ;  /* 0x008000001e00780b */ /* 0x000fd60003f6e000 */
[----:B------:R-:W-:-:S04]  /*0340*/  @P1 FMUL R30, R30, 0.25 ;  /* 0x3e8000001e1e1820 */ /* 0x000fc80000400000 */
[----:B------:R-:W-:-:S04]  /*0350*/  @!P3 FMUL R30, R30, 16777216 ;  /* 0x4b8000001e1eb820 */ /* 0x000fc80000400000 */
[----:B-1----:R-:W1:Y:S01]  /*0360*/  MUFU.RCP R35, R30 ;  /* 0x0000001e00237308 */ /* 0x002e620000001000 */
[----:B------:R-:W-:Y:S01]  /*0370*/  FSEL R24, R0, 1, P1 ;  /* 0x3f80000000187808 */ /* 0x000fe20000800000 */
[----:B------:R-:W-:-:S04]  /*0380*/  FADD R25, R25, 9.9999997473787516356e-06 ;  /* 0x3727c5ac19197421 */ /* 0x000fc80000000000 */
[----:B------:R-:W-:Y:S02]  /*0390*/  @!P3 FMUL R24, R24, 16777216 ;  /* 0x4b8000001818b820 */ /* 0x000fe40000400000 */
[----:B------:R-:W5:Y:S01]  /*03a0*/  MUFU.SQRT R25, R25 ;  /* 0x0000001900197308 */ /* 0x000f620000002000 */
[----:B----4-:R-:W-:Y:S01]  /*03b0*/  FADD R20, -R4, R20 ;  /* 0x0000001404147221 */ /* 0x010fe20000000100 */
[----:B------:R-:W-:Y:S01]  /*03c0*/  FADD R26, R26, 9.9999997473787516356e-06 ;  /* 0x3727c5ac1a1a7421 */ /* 0x000fe20000000000 */
[----:B-1----:R-:W-:-:S05]  /*03d0*/  FMUL R35, R35, R24 ;  /* 0x0000001823237220 */ /* 0x002fca0000400000 */
[----:B------:R-:W1:Y:S01]  /*03e0*/  MUFU.SQRT R26, R26 ;  /* 0x0000001a001a7308 */ /* 0x000e620000002000 */
[----:B0-----:R-:W-:-:S04]  /*03f0*/  FMUL R29, R20, R35 ;  /* 0x00000023141d7220 */ /* 0x001fc80000400000 */
[----:B--2---:R-:W-:Y:S01]  /*0400*/  FFMA R28, R29, R8, R12 ;  /* 0x000000081d1c7223 */ /* 0x004fe2000000000c */
[----:B-----5:R-:W-:-:S03]  /*0410*/  FSETP.GT.AND P2, PT, R25, 8.50705917302346158658e+37, PT ;  /* 0x7e8000001900780b */ /* 0x020fc60003f44000 */
[----:B------:R-:W-:Y:S01]  /*0420*/  FMUL R33, R28, 1.4426950216293334961 ;  /* 0x3fb8aa3b1c217820 */ /* 0x000fe20000400000 */
[----:B------:R-:W-:Y:S01]  /*0430*/  FSETP.GEU.AND P4, PT, R25, 1.175494350822287508e-38, PT ;  /* 0x008000001900780b */ /* 0x000fe20003f8e000 */
[----:B------:R-:W-:-:S03]  /*0440*/  FADD R27, R27, 9.9999997473787516356e-06 ;  /* 0x3727c5ac1b1b7421 */ /* 0x000fc60000000000 */
[----:B------:R-:W-:Y:S02]  /*0450*/  FSETP.GEU.AND P1, PT, R33, -126, PT ;  /* 0xc2fc00002100780b */ /* 0x000fe40003f2e000 */
[C---:B-1----:R-:W-:Y:S01]  /*0460*/  FSETP.GT.AND P3, PT, R26.reuse, 8.50705917302346158658e+37, PT ;  /* 0x7e8000001a00780b */ /* 0x042fe20003f64000 */
[----:B------:R-:W0:Y:S01]  /*0470*/  MUFU.SQRT R27, R27 ;  /* 0x0000001b001b7308 */ /* 0x000e220000002000 */
[----:B------:R-:W-:Y:S01]  /*0480*/  FSETP.GEU.AND P5, PT, R26, 1.175494350822287508e-38, PT ;  /* 0x008000001a00780b */ /* 0x000fe20003fae000 */
[----:B------:R-:W-:-:S04]  /*0490*/  @P2 FMUL R25, R25, 0.25 ;  /* 0x3e80000019192820 */ /* 0x000fc80000400000 */
[----:B------:R-:W-:-:S04]  /*04a0*/  @!P4 FMUL R25, R25, 16777216 ;  /* 0x4b8000001919c820 */ /* 0x000fc80000400000 */
[----:B------:R-:W-:Y:S01]  /*04b0*/  @!P1 FMUL R33, R33, 0.5 ;  /* 0x3f00000021219820 */ /* 0x000fe20000400000 */
[----:B------:R-:W1:Y:S01]  /*04c0*/  MUFU.RCP R36, R25 ;  /* 0x0000001900247308 */ /* 0x000e620000001000 */
[----:B------:R-:W-:Y:S01]  /*04d0*/  @P3 FMUL R26, R26, 0.25 ;  /* 0x3e8000001a1a3820 */ /* 0x000fe20000400000 */
[----:B------:R-:W-:Y:S02]  /*04e0*/  FSEL R29, R0, 1, P2 ;  /* 0x3f800000001d7808 */ /* 0x000fe40001000000 */
[----:B0-----:R-:W-:Y:S01]  /*04f0*/  FSETP.GT.AND P2, PT, R27, 8.50705917302346158658e+37, PT ;  /* 0x7e8000001b00780b */ /* 0x001fe20003f44000 */
[----:B------:R-:W-:-:S03]  /*0500*/  @!P5 FMUL R26, R26, 16777216 ;  /* 0x4b8000001a1ad820 */ /* 0x000fc60000400000 */
[----:B------:R-:W0:Y:S01]  /*0510*/  MUFU.EX2 R33, R33 ;  /* 0x0000002100217308 */ /* 0x000e220000000800 */
[----:B------:R-:W-:Y:S01]  /*0520*/  FSEL R37, R0, 1, P3 ;  /* 0x3f80000000257808 */ /* 0x000fe20001800000 */
[----:B------:R-:W-:Y:S01]  /*0530*/  @!P4 FMUL R29, R29, 16777216 ;  /* 0x4b8000001d1dc820 */ /* 0x000fe20000400000 */
[----:B------:R-:W-:-:S05]  /*0540*/  FSETP.GEU.AND P3, PT, R27, 1.175494350822287508e-38, PT ;  /* 0x008000001b00780b */ /* 0x000fca0003f6e000 */
[----:B------:R-:W2:Y:S01]  /*0550*/  MUFU.RCP R32, R26 ;  /* 0x0000001a00207308 */ /* 0x000ea20000001000 */
[----:B-1----:R-:W-:Y:S01]  /*0560*/  FMUL R36, R36, R29 ;  /* 0x0000001d24247220 */ /* 0x002fe20000400000 */
[----:B------:R-:W-:Y:S01]  /*0570*/  FADD R21, -R5, R21 ;  /* 0x0000001505157221 */ /* 0x000fe20000000100 */
[----:B------:R-:W-:Y:S01]  /*0580*/  @P2 FMUL R27, R27, 0.25 ;  /* 0x3e8000001b1b2820 */ /* 0x000fe20000400000 */
[----:B------:R-:W-:Y:S01]  /*0590*/  @!P5 FMUL R37, R37, 16777216 ;  /* 0x4b8000002525d820 */ /* 0x000fe20000400000 */
[----:B0-----:R-:W-:Y:S01]  /*05a0*/  @!P1 FMUL R33, R33, R33 ;  /* 0x0000002121219220 */ /* 0x001fe20000400000 */
[----:B------:R-:W-:Y:S01]  /*05b0*/  FMUL R30, R21, R36 ;  /* 0x00000024151e7220 */ /* 0x000fe20000400000 */
[----:B------:R-:W-:Y:S02]  /*05c0*/  FADD R21, -R6, R22 ;  /* 0x0000001606157221 */ /* 0x000fe40000000100 */
[----:B------:R-:W-:Y:S01]  /*05d0*/  FADD.FTZ.RZ R22, R33, 1 ;  /* 0x3f80000021167421 */ /* 0x000fe2000001c000 */
[----:B------:R-:W-:Y:S01]  /*05e0*/  @!P3 FMUL R27, R27, 16777216 ;  /* 0x4b8000001b1bb820 */ /* 0x000fe20000400000 */
[----:B------:R-:W-:Y:S01]  /*05f0*/  FFMA R30, R30, R9, R13 ;  /* 0x000000091e1e7223 */ /* 0x000fe2000000000d */
[----:B--2---:R-:W-:-:S02]  /*0600*/  FMUL R32, R32, R37 ;  /* 0x0000002520207220 */ /* 0x004fc40000400000 */
[----:B------:R-:W-:Y:S01]  /*0610*/  IADD3 R52, R22, -0x3f400000, RZ ;  /* 0xc0c0000016347810 */ /* 0x000fe20007ffe0ff */
[----:B------:R-:W0:Y:S01]  /*0620*/  MUFU.RCP R34, R27 ;  /* 0x0000001b00227308 */ /* 0x000e220000001000 */
[----:B------:R-:W-:Y:S01]  /*0630*/  MOV R20, UR4 ;  /* 0x0000000400147c02 */ /* 0x000fe20008000f00 */
[----:B------:R-:W-:Y:S01]  /*0640*/  FMUL R21, R21, R32 ;  /* 0x0000002015157220 */ /* 0x000fe20000400000 */
[----:B------:R-:W-:Y:S01]  /*0650*/  MOV R24, UR4 ;  /* 0x0000000400187c02 */ /* 0x000fe20008000f00 */
[----:B------:R-:W-:Y:S01]  /*0660*/  FMUL R51, R30, 1.4426950216293334961 ;  /* 0x3fb8aa3b1e337820 */ /* 0x000fe20000400000 */
[----:B------:R-:W-:Y:S01]  /*0670*/  LOP3.LUT R52, R52, 0xff800000, RZ, 0xc0, !PT ;  /* 0xff80000034347812 */ /* 0x000fe200078ec0ff */
[----:B------:R-:W-:Y:S01]  /*0680*/  FFMA R29, R21, R10, R14 ;  /* 0x0000000a151d7223 */ /* 0x000fe2000000000e */
[----:B------:R-:W-:Y:S02]  /*0690*/  LOP3.LUT R20, R20, 0x20, R3, 0xfe, !PT ;  /* 0x0000002014147812 */ /* 0x000fe400078efe03 */
[----:B------:R-:W-:-:S02]  /*06a0*/  LOP3.LUT R22, R24, 0x30, R3, 0xfe, !PT ;  /* 0x0000003018167812 */ /* 0x000fc400078efe03 */
[----:B------:R-:W-:Y:S02]  /*06b0*/  FSEL R21, R0, 1, P2 ;  /* 0x3f80000000157808 */ /* 0x000fe40001000000 */
[----:B------:R-:W-:Y:S02]  /*06c0*/  FSETP.GEU.AND P4, PT, R51, -126, PT ;  /* 0xc2fc00003300780b */ /* 0x000fe40003f8e000 */
[----:B------:R-:W-:Y:S02]  /*06d0*/  IADD3 R25, -R52, 0x40800000, RZ ;  /* 0x4080000034197810 */ /* 0x000fe40007ffe1ff */
[-C--:B------:R-:W-:Y:S02]  /*06e0*/  LEA R39, R20, R31.reuse, 0x6 ;  /* 0x0000001f14277211 */ /* 0x080fe400078e30ff */
[----:B------:R-:W-:Y:S01]  /*06f0*/  LEA R31, R22, R31, 0x6 ;  /* 0x0000001f161f7211 */ /* 0x000fe200078e30ff */
[----:B------:R-:W-:Y:S01]  /*0700*/  @!P3 FMUL R21, R21, 16777216 ;  /* 0x4b8000001515b820 */ /* 0x000fe20000400000 */
[----:B------:R-:W-:Y:S01]  /*0710*/  IADD3 R54, R33, -R52, RZ ;  /* 0x8000003421367210 */ /* 0x000fe20007ffe0ff */
[----:B------:R-:W-:Y:S01]  /*0720*/  FFMA.FTZ R25, R25, R0, -1 ;  /* 0xbf80000019197423 */ /* 0x000fe20000010000 */
[----:B------:R-:W-:Y:S01]  /*0730*/  FMUL R49, R29, 1.4426950216293334961 ;  /* 0x3fb8aa3b1d317820 */ /* 0x000fe20000400000 */
[----:B------:R-:W-:-:S04]  /*0740*/  IMAD.WIDE R38, R39, 0x4, R40 ;  /* 0x0000000427267825 */ /* 0x000fc800078e0228 */
[----:B0-----:R-:W-:Y:S01]  /*0750*/  FMUL R34, R34, R21 ;  /* 0x0000001522227220 */ /* 0x001fe20000400000 */
[----:B------:R-:W-:Y:S01]  /*0760*/  FADD R54, R54, R25 ;  /* 0x0000001936367221 */ /* 0x000fe20000000000 */
[----:B------:R-:W-:-:S04]  /*0770*/  IMAD.WIDE R40, R31, 0x4, R40 ;  /* 0x000000041f287825 */ /* 0x000fc800078e0228 */
[----:B------:R-:W-:Y:S01]  /*0780*/  FADD R31, -R7, R23 ;  /* 0x00000017071f7221 */ /* 0x000fe20000000100 */
[----:B------:R-:W-:Y:S02]  /*0790*/  CS2R R20, SRZ ;  /* 0x0000000000147805 */ /* 0x000fe4000001ff00 */
[----:B------:R-:W-:Y:S02]  /*07a0*/  CS2R R22, SRZ ;  /* 0x0000000000167805 */ /* 0x000fe4000001ff00 */
[----:B------:R-:W-:Y:S02]  /*07b0*/  CS2R R24, SRZ ;  /* 0x0000000000187805 */ /* 0x000fe4000001ff00 */
[----:B------:R-:W-:Y:S02]  /*07c0*/  CS2R R26, SRZ ;  /* 0x00000000001a7805 */ /* 0x000fe4000001ff00 */
[----:B------:R-:W-:Y:S01]  /*07d0*/  FSETP.GEU.AND P1, PT, R49, -126, PT ;  /* 0xc2fc00003100780b */ /* 0x000fe20003f2e000 */
[----:B------:R-:W-:Y:S01]  /*07e0*/  @!P4 FMUL R51, R51, 0.5 ;  /* 0x3f0000003333c820 */ /* 0x000fe20000400000 */
[----:B------:R0:W2:Y:S04]  /*07f0*/  @!P0 LDG.E.EL.128 R20, desc[UR8][R38.64] ;  /* 0x0000000826148981 */ /* 0x0000a8000c2e1d00 */
[----:B------:R1:W4:Y:S01]  /*0800*/  @!P0 LDG.E.EL.128 R24, desc[UR8][R40.64] ;  /* 0x0000000828188981 */ /* 0x000322000c2e1d00 */
[----:B------:R-:W5:Y:S06]  /*0810*/  MUFU.EX2 R51, R51 ;  /* 0x0000003300337308 */ /* 0x000f6c0000000800 */
[----:B------:R-:W-:-:S06]  /*0820*/  @!P1 FMUL R49, R49, 0.5 ;  /* 0x3f00000031319820 */ /* 0x000fcc0000400000 */
[----:B------:R-:W0:Y:S01]  /*0830*/  MUFU.EX2 R49, R49 ;  /* 0x0000003100317308 */ /* 0x000e220000000800 */
[----:B------:R-:W-:Y:S01]  /*0840*/  MOV R37, 0x3d39bf78 ;  /* 0x3d39bf7800257802 */ /* 0x000fe20000000f00 */
[----:B-----5:R-:W-:-:S04]  /*0850*/  @!P4 FMUL R51, R51, R51 ;  /* 0x000000333333c220 */ /* 0x020fc80000400000 */
[----:B------:R-:W-:Y:S01]  /*0860*/  FADD.FTZ.RZ R42, R51, 1 ;  /* 0x3f800000332a7421 */ /* 0x000fe2000001c000 */
[----:B------:R-:W-:-:S04]  /*0870*/  FFMA.FTZ R43, R54, -R37, 0.10546888411045074463 ;  /* 0x3dd80012362b7423 */ /* 0x000fc80000010825 */
[----:B------:R-:W-:Y:S01]  /*0880*/  IADD3 R42, R42, -0x3f400000, RZ ;  /* 0xc0c000002a2a7810 */ /* 0x000fe20007ffe0ff */
[----:B------:R-:W-:Y:S01]  /*0890*/  FFMA.FTZ R43, R54, R43, -0.13229703903198242188 ;  /* 0xbe0778e0362b7423 */ /* 0x000fe2000001002b */
[----:B0-----:R-:W-:Y:S02]  /*08a0*/  @!P1 FMUL R49, R49, R49 ;  /* 0x0000003131319220 */ /* 0x001fe40000400000 */
[----:B------:R-:W-:Y:S01]  /*08b0*/  LOP3.LUT R44, R42, 0xff800000, RZ, 0xc0, !PT ;  /* 0xff8000002a2c7812 */ /* 0x000fe200078ec0ff */
[----:B------:R-:W-:Y:S01]  /*08c0*/  FMUL R42, R31, R34 ;  /* 0x000000221f2a7220 */ /* 0x000fe20000400000 */
[----:B------:R-:W-:Y:S01]  /*08d0*/  FADD.FTZ.RZ R45, R49, 1 ;  /* 0x3f800000312d7421 */ /* 0x000fe2000001c000 */
[----:B------:R-:W-:Y:S02]  /*08e0*/  FFMA.FTZ R43, R54, R43, 0.14491446316242218018 ;  /* 0x3e146475362b7423 */ /* 0x000fe4000001002b */
[----:B------:R-:W-:Y:S02]  /*08f0*/  FFMA R31, R42, R11, R15 ;  /* 0x0000000b2a1f7223 */ /* 0x000fe4000000000f */
[C---:B------:R-:W-:Y:S01]  /*0900*/  FFMA.FTZ R43, R54.reuse, R43, -0.16641564667224884033 ;  /* 0xbe2a68dd362b7423 */ /* 0x040fe2000001002b */
[----:B------:R-:W-:Y:S01]  /*0910*/  IADD3 R46, R45, -0x3f400000, RZ ;  /* 0xc0c000002d2e7810 */ /* 0x000fe20007ffe0ff */
[----:B------:R-:W-:Y:S01]  /*0920*/  FMUL R39, R31, 1.4426950216293334961 ;  /* 0x3fb8aa3b1f277820 */ /* 0x000fe20000400000 */
[----:B------:R-:W-:Y:S01]  /*0930*/  IADD3 R45, -R44, 0x40800000, RZ ;  /* 0x408000002c2d7810 */ /* 0x000fe20007ffe1ff */
[----:B------:R-:W-:Y:S01]  /*0940*/  FFMA.FTZ R43, R54, R43, 0.19988867640495300293 ;  /* 0x3e4caf9e362b7423 */ /* 0x000fe2000001002b */
[----:B------:R-:W-:-:S02]  /*0950*/  IADD3 R42, R51, -R44, RZ ;  /* 0x8000002c332a7210 */ /* 0x000fc40007ffe0ff */
[----:B------:R-:W-:Y:S01]  /*0960*/  LOP3.LUT R38, R46, 0xff800000, RZ, 0xc0, !PT ;  /* 0xff8000002e267812 */ /* 0x000fe200078ec0ff */
[----:B------:R-:W-:Y:S01]  /*0970*/  FFMA.FTZ R45, R45, R0, -1 ;  /* 0xbf8000002d2d7423 */ /* 0x000fe20000010000 */
[----:B------:R-:W-:Y:S01]  /*0980*/  FSETP.GEU.AND P0, PT, R39, -126, PT ;  /* 0xc2fc00002700780b */ /* 0x000fe20003f0e000 */
[----:B------:R-:W-:Y:S02]  /*0990*/  FFMA.FTZ R43, R54, R43, -0.25000196695327758789 ;  /* 0xbe800042362b7423 */ /* 0x000fe4000001002b */
[----:B-1----:R-:W-:Y:S01]  /*09a0*/  FADD R40, R42, R45 ;  /* 0x0000002d2a287221 */ /* 0x002fe20000000000 */
[----:B------:R-:W-:Y:S01]  /*09b0*/  IADD3 R45, -R38, 0x40800000, RZ ;  /* 0x40800000262d7810 */ /* 0x000fe20007ffe1ff */
[----:B------:R-:W-:Y:S01]  /*09c0*/  FFMA.FTZ R43, R54, R43, 0.33333510160446166992 ;  /* 0x3eaaaae6362b7423 */ /* 0x000fe2000001002b */
[----:B------:R-:W-:-:S03]  /*09d0*/  IADD3 R42, R49, -R38, RZ ;  /* 0x80000026312a7210 */ /* 0x000fc60007ffe0ff */
[----:B------:R-:W-:Y:S01]  /*09e0*/  FFMA.FTZ R43, R54, R43, -0.5 ;  /* 0xbf000000362b7423 */ /* 0x000fe2000001002b */
[----:B------:R-:W-:-:S03]  /*09f0*/  FFMA.FTZ R45, R45, R0, -1 ;  /* 0xbf8000002d2d7423 */ /* 0x000fc60000010000 */
[----:B------:R-:W-:Y:S01]  /*0a00*/  FMUL R43, R54, R43 ;  /* 0x0000002b362b7220 */ /* 0x000fe20000400000 */
[----:B------:R-:W-:Y:S01]  /*0a10*/  FADD R42, R42, R45 ;  /* 0x0000002d2a2a7221 */ /* 0x000fe20000000000 */
[----:B------:R-:W-:Y:S02]  /*0a20*/  @!P0 FMUL R39, R39, 0.5 ;  /* 0x3f00000027278820 */ /* 0x000fe40000400000 */
[----:B------:R-:W-:Y:S01]  /*0a30*/  FFMA.FTZ R54, R54, R43, R54 ;  /* 0x0000002b36367223 */ /* 0x000fe20000010036 */
[-C--:B------:R-:W-:Y:S01]  /*0a40*/  FFMA.FTZ R43, R42, -R37.reuse, 0.10546888411045074463 ;  /* 0x3dd800122a2b7423 */ /* 0x080fe20000010825 */
[----:B------:R-:W0:Y:S01]  /*0a50*/  MUFU.EX2 R53, R39 ;  /* 0x0000002700357308 */ /* 0x000e220000000800 */
[----:B------:R-:W-:Y:S02]  /*0a60*/  FFMA.FTZ R41, R40, -R37, 0.10546888411045074463 ;  /* 0x3dd8001228297423 */ /* 0x000fe40000010825 */
[----:B------:R-:W-:Y:S02]  /*0a70*/  FFMA.FTZ R43, R42, R43, -0.13229703903198242188 ;  /* 0xbe0778e02a2b7423 */ /* 0x000fe4000001002b */
[----:B------:R-:W-:-:S02]  /*0a80*/  FFMA.FTZ R41, R40, R41, -0.13229703903198242188 ;  /* 0xbe0778e028297423 */ /* 0x000fc40000010029 */
[----:B------:R-:W-:Y:S02]  /*0a90*/  FFMA.FTZ R43, R42, R43, 0.14491446316242218018 ;  /* 0x3e1464752a2b7423 */ /* 0x000fe4000001002b */
[----:B------:R-:W-:Y:S02]  /*0aa0*/  FFMA.FTZ R41, R40, R41, 0.14491446316242218018 ;  /* 0x3e14647528297423 */ /* 0x000fe40000010029 */
[----:B------:R-:W-:Y:S02]  /*0ab0*/  FFMA.FTZ R43, R42, R43, -0.16641564667224884033 ;  /* 0xbe2a68dd2a2b7423 */ /* 0x000fe4000001002b */
[----:B------:R-:W-:Y:S01]  /*0ac0*/  FFMA.FTZ R41, R40, R41, -0.16641564667224884033 ;  /* 0xbe2a68dd28297423 */ /* 0x000fe20000010029 */
[----:B0-----:R-:W-:Y:S01]  /*0ad0*/  @!P0 FMUL R53, R53, R53 ;  /* 0x0000003535358220 */ /* 0x001fe20000400000 */
[----:B------:R-:W-:Y:S02]  /*0ae0*/  FFMA.FTZ R43, R42, R43, 0.19988867640495300293 ;  /* 0x3e4caf9e2a2b7423 */ /* 0x000fe4000001002b */
[----:B------:R-:W-:Y:S01]  /*0af0*/  FFMA.FTZ R41, R40, R41, 0.19988867640495300293 ;  /* 0x3e4caf9e28297423 */ /* 0x000fe20000010029 */
[----:B------:R-:W-:Y:S01]  /*0b00*/  FADD.FTZ.RZ R39, R53, 1 ;  /* 0x3f80000035277421 */ /* 0x000fe2000001c000 */
[----:B------:R-:W-:-:S02]  /*0b10*/  FFMA.FTZ R43, R42, R43, -0.25000196695327758789 ;  /* 0xbe8000422a2b7423 */ /* 0x000fc4000001002b */
[----:B------:R-:W-:Y:S02]  /*0b20*/  FFMA.FTZ R41, R40, R41, -0.25000196695327758789 ;  /* 0xbe80004228297423 */ /* 0x000fe40000010029 */
[----:B------:R-:W-:Y:S01]  /*0b30*/  FFMA.FTZ R43, R42, R43, 0.33333510160446166992 ;  /* 0x3eaaaae62a2b7423 */ /* 0x000fe2000001002b */
[----:B------:R-:W-:Y:S01]  /*0b40*/  IADD3 R39, R39, -0x3f400000, RZ ;  /* 0xc0c0000027277810 */ /* 0x000fe20007ffe0ff */
[----:B------:R-:W-:Y:S02]  /*0b50*/  FFMA.FTZ R41, R40, R41, 0.33333510160446166992 ;  /* 0x3eaaaae628297423 */ /* 0x000fe40000010029 */
[----:B------:R-:W-:Y:S01]  /*0b60*/  FFMA.FTZ R43, R42, R43, -0.5 ;  /* 0xbf0000002a2b7423 */ /* 0x000fe2000001002b */
[----:B------:R-:W-:Y:S01]  /*0b70*/  LOP3.LUT R48, R39, 0xff800000, RZ, 0xc0, !PT ;  /* 0xff80000027307812 */ /* 0x000fe200078ec0ff */
[----:B------:R-:W-:Y:S02]  /*0b80*/  FFMA.FTZ R41, R40, R41, -0.5 ;  /* 0xbf00000028297423 */ /* 0x000fe40000010029 */
[----:B------:R-:W-:Y:S01]  /*0b90*/  FMUL R43, R42, R43 ;  /* 0x0000002b2a2b7220 */ /* 0x000fe20000400000 */
[----:B------:R-:W-:Y:S01]  /*0ba0*/  IADD3 R39, -R48, 0x40800000, RZ ;  /* 0x4080000030277810 */ /* 0x000fe20007ffe1ff */
[----:B------:R-:W-:Y:S01]  /*0bb0*/  FMUL R41, R40, R41 ;  /* 0x0000002928297220 */ /* 0x000fe20000400000 */
[----:B---3--:R-:W-:Y:S01]  /*0bc0*/  FADD R16, -R4, R16 ;  /* 0x0000001004107221 */ /* 0x008fe20000000100 */
[----:B------:R-:W-:-:S02]  /*0bd0*/  FFMA.FTZ R43, R42, R43, R42 ;  /* 0x0000002b2a2b7223 */ /* 0x000fc4000001002a */
[----:B------:R-:W-:Y:S01]  /*0be0*/  FFMA.FTZ R42, R39, R0, -1 ;  /* 0xbf800000272a7423 */ /* 0x000fe20000010000 */
[----:B------:R-:W-:Y:S01]  /*0bf0*/  IADD3 R39, R53, -R48, RZ ;  /* 0x8000003035277210 */ /* 0x000fe20007ffe0ff */
[----:B------:R-:W-:Y:S01]  /*0c00*/  FFMA.FTZ R40, R40, R41, R40 ;  /* 0x0000002928287223 */ /* 0x000fe20000010028 */
[----:B------:R-:W-:-:S03]  /*0c10*/  FMUL R41, R16, R35 ;  /* 0x0000002310297220 */ /* 0x000fc60000400000 */
[----:B------:R-:W-:Y:S01]  /*0c20*/  FADD R46, R39, R42 ;  /* 0x0000002a272e7221 */ /* 0x000fe20000000000 */
[----:B------:R-:W-:-:S03]  /*0c30*/  FFMA R16, R41, R8, R12 ;  /* 0x0000000829107223 */ /* 0x000fc6000000000c */
[----:B------:R-:W-:Y:S01]  /*0c40*/  FFMA.FTZ R41, R46, -R37, 0.10546888411045074463 ;  /* 0x3dd800122e297423 */ /* 0x000fe20000010825 */
[----:B------:R-:W-:-:S03]  /*0c50*/  FMUL R39, R16, 1.4426950216293334961 ;  /* 0x3fb8aa3b10277820 */ /* 0x000fc60000400000 */
[C---:B------:R-:W-:Y:S02]  /*0c60*/  FFMA.FTZ R41, R46.reuse, R41, -0.13229703903198242188 ;  /* 0xbe0778e02e297423 */ /* 0x040fe40000010029 */
[----:B------:R-:W-:Y:S02]  /*0c70*/  FSETP.GEU.AND P0, PT, R39, -126, PT ;  /* 0xc2fc00002700780b */ /* 0x000fe40003f0e000 */
[----:B------:R-:W-:-:S04]  /*0c80*/  FFMA.FTZ R41, R46, R41, 0.14491446316242218018 ;  /* 0x3e1464752e297423 */ /* 0x000fc80000010029 */
[----:B------:R-:W-:-:S04]  /*0c90*/  FFMA.FTZ R41, R46, R41, -0.16641564667224884033 ;  /* 0xbe2a68dd2e297423 */ /* 0x000fc80000010029 */
[----:B------:R-:W-:-:S03]  /*0ca0*/  FFMA.FTZ R41, R46, R41, 0.19988867640495300293 ;  /* 0x3e4caf9e2e297423 */ /* 0x000fc60000010029 */
[----:B------:R-:W-:Y:S01]  /*0cb0*/  @!P0 FMUL R39, R39, 0.5 ;  /* 0x3f00000027278820 */ /* 0x000fe20000400000 */
[----:B------:R-:W-:-:S03]  /*0cc0*/  FFMA.FTZ R41, R46, R41, -0.25000196695327758789 ;  /* 0xbe8000422e297423 */ /* 0x000fc60000010029 */
[----:B------:R-:W0:Y:S01]  /*0cd0*/  MUFU.EX2 R42, R39 ;  /* 0x00000027002a7308 */ /* 0x000e220000000800 */
[----:B------:R-:W-:-:S04]  /*0ce0*/  FFMA.FTZ R41, R46, R41, 0.33333510160446166992 ;  /* 0x3eaaaae62e297423 */ /* 0x000fc80000010029 */
[----:B------:R-:W-:Y:S01]  /*0cf0*/  FFMA.FTZ R41, R46, R41, -0.5 ;  /* 0xbf0000002e297423 */ /* 0x000fe20000010029 */
[----:B------:R-:W-:-:S03]  /*0d00*/  I2FP.F32.S32 R44, R44 ;  /* 0x0000002c002c7245 */ /* 0x000fc60000201400 */
[----:B------:R-:W-:-:S04]  /*0d10*/  FMUL R41, R46, R41 ;  /* 0x000000292e297220 */ /* 0x000fc80000400000 */
[----:B------:R-:W-:Y:S01]  /*0d20*/  FFMA.FTZ R45, R46, R41, R46 ;  /* 0x000000292e2d7223 */ /* 0x000fe2000001002e */
[----:B------:R-:W-:Y:S01]  /*0d30*/  FMUL R41, R44, 1.1920928955078125e-07 ;  /* 0x340000002c297820 */ /* 0x000fe20000400000 */
[----:B0-----:R-:W-:-:S03]  /*0d40*/  @!P0 FMUL R42, R42, R42 ;  /* 0x0000002a2a2a8220 */ /* 0x001fc60000400000 */
[----:B------:R-:W-:Y:S01]  /*0d50*/  FFMA.FTZ R41, R41, 0.69314718246459960938, R40 ;  /* 0x3f31721829297823 */ /* 0x000fe20000010028 */
[----:B------:R-:W-:Y:S01]  /*0d60*/  FADD.FTZ.RZ R40, R42, 1 ;  /* 0x3f8000002a287421 */ /* 0x000fe2000001c000 */
[----:B------:R-:W-:-:S04]  /*0d70*/  I2FP.F32.S32 R38, R38 ;  /* 0x0000002600267245 */ /* 0x000fc80000201400 */
[----:B------:R-:W-:Y:S01]  /*0d80*/  IADD3 R39, R40, -0x3f400000, RZ ;  /* 0xc0c0000028277810 */ /* 0x000fe20007ffe0ff */
[----:B------:R-:W-:Y:S01]  /*0d90*/  FMUL R38, R38, 1.1920928955078125e-07 ;  /* 0x3400000026267820 */ /* 0x000fe20000400000 */
[----:B------:R-:W-:Y:S02]  /*0da0*/  FADD R17, -R5, R17 ;  /* 0x0000001105117221 */ /* 0x000fe40000000100 */
[----:B------:R-:W-:Y:S01]  /*0db0*/  LOP3.LUT R39, R39, 0xff800000, RZ, 0xc0, !PT ;  /* 0xff80000027277812 */ /* 0x000fe200078ec0ff */
[----:B------:R-:W-:Y:S01]  /*0dc0*/  FFMA.FTZ R40, R38, 0.69314718246459960938, R43 ;  /* 0x3f31721826287823 */ /* 0x000fe2000001002b */
[----:B------:R-:W-:Y:S02]  /*0dd0*/  FMUL R38, R17, R36 ;  /* 0x0000002411267220 */ /* 0x000fe40000400000 */
[----:B------:R-:W-:Y:S02]  /*0de0*/  IADD3 R43, -R39, 0x40800000, RZ ;  /* 0x40800000272b7810 */ /* 0x000fe40007ffe1ff */
[----:B------:R-:W-:Y:S01]  /*0df0*/  IADD3 R44, R42, -R39, RZ ;  /* 0x800000272a2c7210 */ /* 0x000fe20007ffe0ff */
[----:B------:R-:W-:-:S02]  /*0e00*/  FFMA R17, R38, R9, R13 ;  /* 0x0000000926117223 */ /* 0x000fc4000000000d */
[----:B------:R-:W-:-:S04]  /*0e10*/  FFMA.FTZ R43, R43, R0, -1 ;  /* 0xbf8000002b2b7423 */ /* 0x000fc80000010000 */
[----:B------:R-:W-:Y:S01]  /*0e20*/  FADD R44, R44, R43 ;  /* 0x0000002b2c2c7221 */ /* 0x000fe20000000000 */
[----:B------:R-:W-:-:S05]  /*0e30*/  FMUL R43, R17, 1.4426950216293334961 ;  /* 0x3fb8aa3b112b7820 */ /* 0x000fca0000400000 */
[----:B------:R-:W-:Y:S01]  /*0e40*/  FSETP.GEU.AND P0, PT, R43, -126, PT ;  /* 0xc2fc00002b00780b */ /* 0x000fe20003f0e000 */
[----:B------:R-:W-:-:S04]  /*0e50*/  FFMA.FTZ R47, R44, -R37, 0.10546888411045074463 ;  /* 0x3dd800122c2f7423 */ /* 0x000fc80000010825 */
[----:B------:R-:W-:-:S08]  /*0e60*/  FFMA.FTZ R47, R44, R47, -0.13229703903198242188 ;  /* 0xbe0778e02c2f7423 */ /* 0x000fd0000001002f */
[----:B------:R-:W-:Y:S01]  /*0e70*/  @!P0 FMUL R43, R43, 0.5 ;  /* 0x3f0000002b2b8820 */ /* 0x000fe20000400000 */
[----:B------:R-:W-:-:S03]  /*0e80*/  FFMA.FTZ R47, R44, R47, 0.14491446316242218018 ;  /* 0x3e1464752c2f7423 */ /* 0x000fc6000001002f */
[----:B------:R-:W0:Y:S01]  /*0e90*/  MUFU.EX2 R46, R43 ;  /* 0x0000002b002e7308 */ /* 0x000e220000000800 */
[----:B------:R-:W-:Y:S01]  /*0ea0*/  FFMA.FTZ R47, R44, R47, -0.16641564667224884033 ;  /* 0xbe2a68dd2c2f7423 */ /* 0x000fe2000001002f */
[----:B------:R-:W-:-:S03]  /*0eb0*/  I2FP.F32.S32 R48, R48 ;  /* 0x0000003000307245 */ /* 0x000fc60000201400 */
[----:B------:R-:W-:Y:S02]  /*0ec0*/  FFMA.FTZ R47, R44, R47, 0.19988867640495300293 ;  /* 0x3e4caf9e2c2f7423 */ /* 0x000fe4000001002f */
[----:B------:R-:W-:Y:S02]  /*0ed0*/  FMUL R48, R48, 1.1920928955078125e-07 ;  /* 0x3400000030307820 */ /* 0x000fe40000400000 */
[----:B------:R-:W-:Y:S02]  /*0ee0*/  FFMA.FTZ R47, R44, R47, -0.25000196695327758789 ;  /* 0xbe8000422c2f7423 */ /* 0x000fe4000001002f */
[----:B------:R-:W-:Y:S02]  /*0ef0*/  FFMA.FTZ R38, R48, 0.69314718246459960938, R45 ;  /* 0x3f31721830267823 */ /* 0x000fe4000001002d */
[----:B------:R-:W-:Y:S01]  /*0f00*/  FFMA.FTZ R47, R44, R47, 0.33333510160446166992 ;  /* 0x3eaaaae62c2f7423 */ /* 0x000fe2000001002f */
[----:B0-----:R-:W-:-:S03]  /*0f10*/  @!P0 FMUL R46, R46, R46 ;  /* 0x0000002e2e2e8220 */ /* 0x001fc60000400000 */
[----:B------:R-:W-:Y:S01]  /*0f20*/  FFMA.FTZ R47, R44, R47, -0.5 ;  /* 0xbf0000002c2f7423 */ /* 0x000fe2000001002f */
[----:B------:R-:W-:-:S03]  /*0f30*/  FADD.FTZ.RZ R45, R46, 1 ;  /* 0x3f8000002e2d7421 */ /* 0x000fc6000001c000 */
[C---:B------:R-:W-:Y:S02]  /*0f40*/  FMUL R47, R44.reuse, R47 ;  /* 0x0000002f2c2f7220 */ /* 0x040fe40000400000 */
[----:B------:R-:W-:Y:S02]  /*0f50*/  IADD3 R45, R45, -0x3f400000, RZ ;  /* 0xc0c000002d2d7810 */ /* 0x000fe40007ffe0ff */
[----:B------:R-:W-:Y:S01]  /*0f60*/  FFMA.FTZ R44, R44, R47, R44 ;  /* 0x0000002f2c2c7223 */ /* 0x000fe2000001002c */
[----:B------:R-:W-:Y:S01]  /*0f70*/  FADD R47, -R6, R18 ;  /* 0x00000012062f7221 */ /* 0x000fe20000000100 */
[----:B------:R-:W-:-:S03]  /*0f80*/  LOP3.LUT R43, R45, 0xff800000, RZ, 0xc0, !PT ;  /* 0xff8000002d2b7812 */ /* 0x000fc600078ec0ff */
[----:B------:R-:W-:Y:S01]  /*0f90*/  FMUL R47, R32, R47 ;  /* 0x0000002f202f7220 */ /* 0x000fe20000400000 */
[----:B------:R-:W-:Y:S02]  /*0fa0*/  IADD3 R45, -R43, 0x40800000, RZ ;  /* 0x408000002b2d7810 */ /* 0x000fe40007ffe1ff */
[----:B------:R-:W-:Y:S01]  /*0fb0*/  IADD3 R48, R46, -R43, RZ ;  /* 0x8000002b2e307210 */ /* 0x000fe20007ffe0ff */
[----:B------:R-:W-:Y:S02]  /*0fc0*/  FFMA R18, R47, R10, R14 ;  /* 0x0000000a2f127223 */ /* 0x000fe4000000000e */
[----:B------:R-:W-:-:S04]  /*0fd0*/  FFMA.FTZ R45, R45, R0, -1 ;  /* 0xbf8000002d2d7423 */ /* 0x000fc80000010000 */
[----:B------:R-:W-:Y:S01]  /*0fe0*/  FADD R48, R48, R45 ;  /* 0x0000002d30307221 */ /* 0x000fe20000000000 */
[----:B------:R-:W-:-:S03]  /*0ff0*/  FMUL R45, R18, 1.4426950216293334961 ;  /* 0x3fb8aa3b122d7820 */ /* 0x000fc60000400000 */
[C---:B------:R-:W-:Y:S02]  /*1000*/  FFMA.FTZ R47, R48.reuse, -R37, 0.10546888411045074463 ;  /* 0x3dd80012302f7423 */ /* 0x040fe40000010825 */
[----:B------:R-:W-:Y:S02]  /*1010*/  FSETP.GEU.AND P0, PT, R45, -126, PT ;  /* 0xc2fc00002d00780b */ /* 0x000fe40003f0e000 */
[----:B------:R-:W-:-:S04]  /*1020*/  FFMA.FTZ R47, R48, R47, -0.13229703903198242188 ;  /* 0xbe0778e0302f7423 */ /* 0x000fc8000001002f */
[----:B------:R-:W-:-:S04]  /*1030*/  FFMA.FTZ R47, R48, R47, 0.14491446316242218018 ;  /* 0x3e146475302f7423 */ /* 0x000fc8000001002f */
[----:B------:R-:W-:-:S03]  /*1040*/  FFMA.FTZ R47, R48, R47, -0.16641564667224884033 ;  /* 0xbe2a68dd302f7423 */ /* 0x000fc6000001002f */
[----:B------:R-:W-:Y:S01]  /*1050*/  @!P0 FMUL R45, R45, 0.5 ;  /* 0x3f0000002d2d8820 */ /* 0x000fe20000400000 */
[----:B------:R-:W-:-:S03]  /*1060*/  FFMA.FTZ R47, R48, R47, 0.19988867640495300293 ;  /* 0x3e4caf9e302f7423 */ /* 0x000fc6000001002f */
[----:B------:R-:W0:Y:S01]  /*1070*/  MUFU.EX2 R50, R45 ;  /* 0x0000002d00327308 */ /* 0x000e220000000800 */
[----:B------:R-:W-:-:S04]  /*1080*/  FFMA.FTZ R47, R48, R47, -0.25000196695327758789 ;  /* 0xbe800042302f7423 */ /* 0x000fc8000001002f */
[----:B------:R-:W-:-:S04]  /*1090*/  FFMA.FTZ R47, R48, R47, 0.33333510160446166992 ;  /* 0x3eaaaae6302f7423 */ /* 0x000fc8000001002f */
[----:B------:R-:W-:-:S04]  /*10a0*/  FFMA.FTZ R47, R48, R47, -0.5 ;  /* 0xbf000000302f7423 */ /* 0x000fc8000001002f */
[----:B------:R-:W-:Y:S01]  /*10b0*/  FMUL R47, R48, R47 ;  /* 0x0000002f302f7220 */ /* 0x000fe20000400000 */
[----:B0-----:R-:W-:-:S03]  /*10c0*/  @!P0 FMUL R50, R50, R50 ;  /* 0x0000003232328220 */ /* 0x001fc60000400000 */
[----:B------:R-:W-:Y:S01]  /*10d0*/  FFMA.FTZ R48, R48, R47, R48 ;  /* 0x0000002f30307223 */ /* 0x000fe20000010030 */
[----:B------:R-:W-:-:S05]  /*10e0*/  FADD.FTZ.RZ R47, R50, 1 ;  /* 0x3f800000322f7421 */ /* 0x000fca000001c000 */
[----:B------:R-:W-:-:S04]  /*10f0*/  IADD3 R47, R47, -0x3f400000, RZ ;  /* 0xc0c000002f2f7810 */ /* 0x000fc80007ffe0ff */
[----:B------:R-:W-:-:S04]  /*1100*/  LOP3.LUT R47, R47, 0xff800000, RZ, 0xc0, !PT ;  /* 0xff8000002f2f7812 */ /* 0x000fc800078ec0ff */
[----:B------:R-:W-:Y:S01]  /*1110*/  IADD3 R55, -R47, 0x40800000, RZ ;  /* 0x408000002f377810 */ /* 0x000fe20007ffe1ff */
[----:B------:R-:W-:Y:S01]  /*1120*/  FADD R19, -R7, R19 ;  /* 0x0000001307137221 */ /* 0x000fe20000000100 */
[----:B------:R-:W-:Y:S01]  /*1130*/  IADD3 R56, R50, -R47, RZ ;  /* 0x8000002f32387210 */ /* 0x000fe20007ffe0ff */
[C---:B--2---:R-:W-:Y:S02]  /*1140*/  FADD R20, -R4.reuse, R20 ;  /* 0x0000001404147221 */ /* 0x044fe40000000100 */
[----:B------:R-:W-:Y:S01]  /*1150*/  FFMA.FTZ R55, R55, R0, -1 ;  /* 0xbf80000037377423 */ /* 0x000fe20000010000 */
[----:B----4-:R-:W-:Y:S01]  /*1160*/  FADD R24, -R4, R24 ;  /* 0x0000001804187221 */ /* 0x010fe20000000100 */
[----:B------:R-:W-:Y:S01]  /*1170*/  FMUL R4, R34, R19 ;  /* 0x0000001322047220 */ /* 0x000fe20000400000 */
[C---:B------:R-:W-:Y:S01]  /*1180*/  FADD R19, -R5.reuse, R21 ;  /* 0x0000001505137221 */ /* 0x040fe20000000100 */
[----:B------:R-:W-:Y:S01]  /*1190*/  FADD R56, R56, R55 ;  /* 0x0000003738387221 */ /* 0x000fe20000000000 */
[----:B------:R-:W-:Y:S01]  /*11a0*/  FADD R25, -R5, R25 ;  /* 0x0000001905197221 */ /* 0x000fe20000000100 */
[----:B------:R-:W-:-:S02]  /*11b0*/  FMUL R5, R35, R20 ;  /* 0x0000001423057220 */ /* 0x000fc40000400000 */
[----:B------:R-:W-:Y:S01]  /*11c0*/  FFMA.FTZ R45, R56, -R37, 0.10546888411045074463 ;  /* 0x3dd80012382d7423 */ /* 0x000fe20000010825 */
[----:B------:R-:W-:Y:S01]  /*11d0*/  FFMA R4, R4, R11, R15 ;  /* 0x0000000b04047223 */ /* 0x000fe2000000000f */
[----:B------:R-:W-:Y:S02]  /*11e0*/  FFMA R5, R5, R8, R12 ;  /* 0x0000000805057223 */ /* 0x000fe4000000000c */
[----:B------:R-:W-:Y:S01]  /*11f0*/  FFMA.FTZ R45, R56, R45, -0.13229703903198242188 ;  /* 0xbe0778e0382d7423 */ /* 0x000fe2000001002d */
[----:B------:R-:W-:Y:S01]  /*1200*/  FMUL R21, R4, 1.4426950216293334961 ;  /* 0x3fb8aa3b04157820 */ /* 0x000fe20000400000 */
[----:B------:R-:W-:Y:S02]  /*1210*/  FMUL R20, R5, 1.4426950216293334961 ;  /* 0x3fb8aa3b05147820 */ /* 0x000fe40000400000 */
[----:B------:R-:W-:Y:S02]  /*1220*/  FFMA.FTZ R45, R56, R45, 0.14491446316242218018 ;  /* 0x3e146475382d7423 */ /* 0x000fe4000001002d */
[----:B------:R-:W-:-:S02]  /*1230*/  FSETP.GEU.AND P0, PT, R21, -126, PT ;  /* 0xc2fc00001500780b */ /* 0x000fc40003f0e000 */
[----:B------:R-:W-:Y:S01]  /*1240*/  FSETP.GEU.AND P1, PT, R20, -126, PT ;  /* 0xc2fc00001400780b */ /* 0x000fe20003f2e000 */
[----:B------:R-:W-:-:S04]  /*1250*/  FFMA.FTZ R45, R56, R45, -0.16641564667224884033 ;  /* 0xbe2a68dd382d7423 */ /* 0x000fc8000001002d */
[----:B------:R-:W-:-:S04]  /*1260*/  FFMA.FTZ R45, R56, R45, 0.19988867640495300293 ;  /* 0x3e4caf9e382d7423 */ /* 0x000fc8000001002d */
[C---:B------:R-:W-:Y:S02]  /*1270*/  FFMA.FTZ R45, R56.reuse, R45, -0.25000196695327758789 ;  /* 0xbe800042382d7423 */ /* 0x040fe4000001002d */
[----:B------:R-:W-:Y:S02]  /*1280*/  @!P0 FMUL R21, R21, 0.5 ;  /* 0x3f00000015158820 */ /* 0x000fe40000400000 */
[----:B------:R-:W-:Y:S01]  /*1290*/  FFMA.FTZ R45, R56, R45, 0.33333510160446166992 ;  /* 0x3eaaaae6382d7423 */ /* 0x000fe2000001002d */
[----:B------:R-:W-:Y:S01]  /*12a0*/  @!P1 FMUL R20, R20, 0.5 ;  /* 0x3f00000014149820 */ /* 0x000fe20000400000 */
[----:B------:R-:W-:Y:S02]  /*12b0*/  ISETP.GE.U32.AND P5, PT, R33, 0x7f800000, PT ;  /* 0x7f8000002100780c */ /* 0x000fe40003fa6070 */
[----:B------:R-:W-:Y:S01]  /*12c0*/  FFMA.FTZ R45, R56, R45, -0.5 ;  /* 0xbf000000382d7423 */ /* 0x000fe2000001002d */
[----:B------:R-:W0:Y:S01]  /*12d0*/  MUFU.EX2 R21, R21 ;  /* 0x0000001500157308 */ /* 0x000e220000000800 */
[----:B------:R-:W-:-:S02]  /*12e0*/  I2FP.F32.S32 R52, R52 ;  /* 0x0000003400347245 */ /* 0x000fc40000201400 */
[----:B------:R-:W-:-:S05]  /*12f0*/  FMUL R45, R56, R45 ;  /* 0x0000002d382d7220 */ /* 0x000fca0000400000 */
[----:B------:R-:W1:Y:S01]  /*1300*/  MUFU.EX2 R20, R20 ;  /* 0x0000001400147308 */ /* 0x000e620000000800 */
[----:B------:R-:W-:Y:S01]  /*1310*/  FFMA.FTZ R45, R56, R45, R56 ;  /* 0x0000002d382d7223 */ /* 0x000fe20000010038 */
[----:B------:R-:W-:Y:S01]  /*1320*/  FMUL R56, R36, R25 ;  /* 0x0000001924387220 */ /* 0x000fe20000400000 */
[----:B------:R-:W-:Y:S01]  /*1330*/  FMUL R35, R35, R24 ;  /* 0x0000001823237220 */ /* 0x000fe20000400000 */
[----:B------:R-:W-:Y:S01]  /*1340*/  FMUL R25, R52, 1.1920928955078125e-07 ;  /* 0x3400000034197820 */ /* 0x000fe20000400000 */
[----:B------:R-:W-:Y:S01]  /*1350*/  BSSY B0, `(.L_x_0) ;  /* 0x000000d000007945 */ /* 0x000fe20003800000 */
[----:B------:R-:W-:Y:S01]  /*1360*/  FMUL R58, R36, R19 ;  /* 0x00000013243a7220 */ /* 0x000fe20000400000 */
[----:B------:R-:W-:Y:S01]  /*1370*/  FFMA R8, R35, R8, R12 ;  /* 0x0000000823087223 */ /* 0x000fe2000000000c */
[----:B------:R-:W-:Y:S01]  /*1380*/  ISETP.GE.U32.AND P2, PT, R51, 0x7f800000, PT ;  /* 0x7f8000003300780c */ /* 0x000fe20003f46070 */
[----:B------:R-:W-:Y:S01]  /*1390*/  FFMA.FTZ R25, R25, 0.69314718246459960938, R54 ;  /* 0x3f31721819197823 */ /* 0x000fe20000010036 */
[----:B------:R-:W-:-:S02]  /*13a0*/  ISETP.GE.U32.AND P3, PT, R49, 0x7f800000, PT ;  /* 0x7f8000003100780c */ /* 0x000fc40003f66070 */
[----:B------:R-:W-:Y:S01]  /*13b0*/  ISETP.GE.U32.AND P4, PT, R53, 0x7f800000, PT ;  /* 0x7f8000003500780c */ /* 0x000fe20003f86070 */
[----:B0-----:R-:W-:-:S12]  /*13c0*/  @!P5 BRA `(.L_x_1) ;  /* 0x000000000014d947 */ /* 0x001fd80003800000 */
[----:B------:R-:W-:-:S13]  /*13d0*/  ISETP.GE.AND P5, PT, R33, -0x407fffff, PT ;  /* 0xbf8000012100780c */ /* 0x000fda0003fa6270 */
[----:B------:R-:W-:-:S05]  /*13e0*/  @P5 MOV R12, 0x7f800000 ;  /* 0x7f800000000c5802 */ /* 0x000fca0000000f00 */
[C---:B------:R-:W-:Y:S01]  /*13f0*/  @P5 FFMA.FTZ R25, R33.reuse, R12, +INF ;  /* 0x7f80000021195423 */ /* 0x040fe2000001000c */
[----:B------:R-:W-:-:S04]  /*1400*/  FSETP.NEU.AND P5, PT, R33, RZ, PT ;  /* 0x000000ff2100720b */ /* 0x000fc80003fad000 */
[----:B------:R-:W-:-:S09]  /*1410*/  FSEL R25, R25, -RZ, P5 ;  /* 0x800000ff19197208 */ /* 0x000fd20002800000 */
.L_x_1:
[----:B------:R-:W-:Y:S05]  /*1420*/  BSYNC B0 ;  /* 0x0000000000007941 */ /* 0x000fea0003800000 */
.L_x_0:
[----:B------:R-:W-:Y:S04]  /*1430*/  BSSY B0, `(.L_x_2) ;  /* 0x0000007000007945 */ /* 0x000fe80003800000 */
[----:B------:R-:W-:Y:S05]  /*1440*/  @!P2 BRA `(.L_x_3) ;  /* 0x000000000014a947 */ /* 0x000fea0003800000 */
[----:B------:R-:W-:-:S13]  /*1450*/  ISETP.GE.AND P2, PT, R51, -0x407fffff, PT ;  /* 0xbf8000013300780c */ /* 0x000fda0003f46270 */
[----:B------:R-:W-:-:S05]  /*1460*/  @P2 MOV R12, 0x7f800000 ;  /* 0x7f800000000c2802 */ /* 0x000fca0000000f00 */
[C---:B------:R-:W-:Y:S01]  /*1470*/  @P2 FFMA.FTZ R41, R51.reuse, R12, +INF ;  /* 0x7f80000033292423 */ /* 0x040fe2000001000c */
[----:B------:R-:W-:-:S04]  /*1480*/  FSETP.NEU.AND P2, PT, R51, RZ, PT ;  /* 0x000000ff3300720b */ /* 0x000fc80003f4d000 */
[----:B------:R-:W-:-:S09]  /*1490*/  FSEL R41, R41, -RZ, P2 ;  /* 0x800000ff29297208 */ /* 0x000fd20001000000 */
.L_x_3:
[----:B------:R-:W-:Y:S05]  /*14a0*/  BSYNC B0 ;  /* 0x0000000000007941 */ /* 0x000fea0003800000 */
.L_x_2:
[----:B------:R-:W-:Y:S01]  /*14b0*/  BSSY B0, `(.L_x_4) ;  /* 0x0000008000007945 */ /* 0x000fe20003800000 */
[----:B------:R-:W-:-:S03]  /*14c0*/  @!P0 FMUL R21, R21, R21 ;  /* 0x0000001515158220 */ /* 0x000fc60000400000 */
[----:B------:R-:W-:Y:S05]  /*14d0*/  @!P3 BRA `(.L_x_5) ;  /* 0x000000000014b947 */ /* 0x000fea0003800000 */
[----:B------:R-:W-:-:S13]  /*14e0*/  ISETP.GE.AND P0, PT, R49, -0x407fffff, PT ;  /* 0xbf8000013100780c */ /* 0x000fda0003f06270 */
[----:B------:R-:W-:-:S05]  /*14f0*/  @P0 MOV R12, 0x7f800000 ;  /* 0x7f800000000c0802 */ /* 0x000fca0000000f00 */
[C---:B------:R-:W-:Y:S01]  /*1500*/  @P0 FFMA.FTZ R40, R49.reuse, R12, +INF ;  /* 0x7f80000031280423 */ /* 0x040fe2000001000c */
[----:B------:R-:W-:-:S04]  /*1510*/  FSETP.NEU.AND P0, PT, R49, RZ, PT ;  /* 0x000000ff3100720b */ /* 0x000fc80003f0d000 */
[----:B------:R-:W-:-:S09]  /*1520*/  FSEL R40, R40, -RZ, P0 ;  /* 0x800000ff28287208 */ /* 0x000fd20000000000 */
.L_x_5:
[----:B------:R-:W-:Y:S05]  /*1530*/  BSYNC B0 ;  /* 0x0000000000007941 */ /* 0x000fea0003800000 */
.L_x_4:
[----:B------:R-:W-:Y:S01]  /*1540*/  BSSY B0, `(.L_x_6) ;  /* 0x0000008000007945 */ /* 0x000fe20003800000 */
[----:B------:R-:W-:-:S03]  /*1550*/  FADD.FTZ.RZ R12, R21, 1 ;  /* 0x3f800000150c7421 */ /* 0x000fc6000001c000 */
[----:B------:R-:W-:Y:S05]  /*1560*/  @!P4 BRA `(.L_x_7) ;  /* 0x000000000014c947 */ /* 0x000fea0003800000 */
[----:B------:R-:W-:-:S13]  /*1570*/  ISETP.GE.AND P0, PT, R53, -0x407fffff, PT ;  /* 0xbf8000013500780c */ /* 0x000fda0003f06270 */
[----:B------:R-:W-:-:S05]  /*1580*/  @P0 MOV R24, 0x7f800000 ;  /* 0x7f80000000180802 */ /* 0x000fca0000000f00 */
[C---:B------:R-:W-:Y:S01]  /*1590*/  @P0 FFMA.FTZ R38, R53.reuse, R24, +INF ;  /* 0x7f80000035260423 */ /* 0x040fe20000010018 */
[----:B------:R-:W-:-:S04]  /*15a0*/  FSETP.NEU.AND P0, PT, R53, RZ, PT ;  /* 0x000000ff3500720b */ /* 0x000fc80003f0d000 */
[----:B------:R-:W-:-:S09]  /*15b0*/  FSEL R38, R38, -RZ, P0 ;  /* 0x800000ff26267208 */ /* 0x000fd20000000000 */
.L_x_7:
[----:B------:R-:W-:Y:S05]  /*15c0*/  BSYNC B0 ;  /* 0x0000000000007941 */ /* 0x000fea0003800000 */
.L_x_6:
[----:B-1----:R-:W-:Y:S01]  /*15d0*/  @!P1 FMUL R20, R20, R20 ;  /* 0x0000001414149220 */ /* 0x002fe20000400000 */
[----:B------:R-:W-:Y:S01]  /*15e0*/  IADD3 R12, R12, -0x3f400000, RZ ;  /* 0xc0c000000c0c7810 */ /* 0x000fe20007ffe0ff */
[----:B------:R-:W-:Y:S01]  /*15f0*/  FADD R53, -R6, R26 ;  /* 0x0000001a06357221 */ /* 0x000fe20000000100 */
[C---:B------:R-:W-:Y:S01]  /*1600*/  FADD R23, -R7.reuse, R23 ;  /* 0x0000001707177221 */ /* 0x040fe20000000100 */
[----:B------:R-:W-:Y:S01]  /*1610*/  FADD.FTZ.RZ R19, R20, 1 ;  /* 0x3f80000014137421 */ /* 0x000fe2000001c000 */
[----:B------:R-:W-:Y:S01]  /*1620*/  LOP3.LUT R36, R12, 0xff800000, RZ, 0xc0, !PT ;  /* 0xff8000000c247812 */ /* 0x000fe200078ec0ff */
[----:B------:R-:W-:Y:S01]  /*1630*/  FMUL R53, R32, R53 ;  /* 0x0000003520357220 */ /* 0x000fe20000400000 */
[----:B------:R-:W-:Y:S01]  /*1640*/  FADD R27, -R7, R27 ;  /* 0x0000001b071b7221 */ /* 0x000fe20000000100 */
[----:B------:R-:W-:Y:S01]  /*1650*/  I2FP.F32.S32 R39, R39 ;  /* 0x0000002700277245 */ /* 0x000fe20000201400 */
[----:B------:R-:W-:Y:S01]  /*1660*/  BSSY B0, `(.L_x_8) ;  /* 0x00000ba000007945 */ /* 0x000fe20003800000 */
[----:B------:R-:W-:-:S02]  /*1670*/  IADD3 R33, R19, -0x3f400000, RZ ;  /* 0xc0c0000013217810 */ /* 0x000fc40007ffe0ff */
[----:B------:R-:W-:Y:S01]  /*1680*/  IADD3 R19, -R36, 0x40800000, RZ ;  /* 0x4080000024137810 */ /* 0x000fe20007ffe1ff */
[----:B------:R-:W-:Y:S01]  /*1690*/  FMUL R39, R39, 1.1920928955078125e-07 ;  /* 0x3400000027277820 */ /* 0x000fe20000400000 */
[----:B------:R-:W-:Y:S02]  /*16a0*/  IADD3 R12, R21, -R36, RZ ;  /* 0x80000024150c7210 */ /* 0x000fe40007ffe0ff */
[----:B------:R-:W-:Y:S01]  /*16b0*/  LOP3.LUT R33, R33, 0xff800000, RZ, 0xc0, !PT ;  /* 0xff80000021217812 */ /* 0x000fe200078ec0ff */
[----:B------:R-:W-:Y:S01]  /*16c0*/  FFMA.FTZ R19, R19, R0, -1 ;  /* 0xbf80000013137423 */ /* 0x000fe20000010000 */
[----:B------:R-:W-:Y:S02]  /*16d0*/  I2FP.F32.S32 R47, R47 ;  /* 0x0000002f002f7245 */ /* 0x000fe40000201400 */
[----:B------:R-:W-:Y:S01]  /*16e0*/  IADD3 R35, -R33, 0x40800000, RZ ;  /* 0x4080000021237810 */ /* 0x000fe20007ffe1ff */
[----:B------:R-:W-:Y:S01]  /*16f0*/  FADD R12, R12, R19 ;  /* 0x000000130c0c7221 */ /* 0x000fe20000000000 */
[----:B------:R-:W-:-:S02]  /*1700*/  IADD3 R24, R20, -R33, RZ ;  /* 0x8000002114187210 */ /* 0x000fc40007ffe0ff */
[----:B------:R-:W-:Y:S01]  /*1710*/  I2FP.F32.S32 R36, R36 ;  /* 0x0000002400247245 */ /* 0x000fe20000201400 */
[C---:B------:R-:W-:Y:S01]  /*1720*/  FFMA.FTZ R19, R12.reuse, -R37, 0.10546888411045074463 ;  /* 0x3dd800120c137423 */ /* 0x040fe20000010825 */
[----:B------:R-:W-:Y:S01]  /*1730*/  FFMA.FTZ R35, R35, R0, -1 ;  /* 0xbf80000023237423 */ /* 0x000fe20000010000 */
[----:B------:R-:W-:Y:S02]  /*1740*/  I2FP.F32.S32 R33, R33 ;  /* 0x0000002100217245 */ /* 0x000fe40000201400 */
[----:B------:R-:W-:Y:S01]  /*1750*/  FFMA.FTZ R19, R12, R19, -0.13229703903198242188 ;  /* 0xbe0778e00c137423 */ /* 0x000fe20000010013 */
[----:B------:R-:W-:Y:S01]  /*1760*/  FADD R24, R24, R35 ;  /* 0x0000002318187221 */ /* 0x000fe20000000000 */
[----:B------:R-:W-:Y:S01]  /*1770*/  FMUL R36, R36, 1.1920928955078125e-07 ;  /* 0x3400000024247820 */ /* 0x000fe20000400000 */
[----:B------:R-:W-:Y:S01]  /*1780*/  FMUL R33, R33, 1.1920928955078125e-07 ;  /* 0x3400000021217820 */ /* 0x000fe20000400000 */
[----:B------:R-:W-:-:S04]  /*1790*/  FFMA.FTZ R19, R12, R19, 0.14491446316242218018 ;  /* 0x3e1464750c137423 */ /* 0x000fc80000010013 */
[----:B------:R-:W-:-:S04]  /*17a0*/  FFMA.FTZ R19, R12, R19, -0.16641564667224884033 ;  /* 0xbe2a68dd0c137423 */ /* 0x000fc80000010013 */
[----:B------:R-:W-:-:S04]  /*17b0*/  FFMA.FTZ R19, R12, R19, 0.19988867640495300293 ;  /* 0x3e4caf9e0c137423 */ /* 0x000fc80000010013 */
[----:B------:R-:W-:-:S04]  /*17c0*/  FFMA.FTZ R19, R12, R19, -0.25000196695327758789 ;  /* 0xbe8000420c137423 */ /* 0x000fc80000010013 */
[----:B------:R-:W-:-:S04]  /*17d0*/  FFMA.FTZ R19, R12, R19, 0.33333510160446166992 ;  /* 0x3eaaaae60c137423 */ /* 0x000fc80000010013 */
[----:B------:R-:W-:-:S04]  /*17e0*/  FFMA.FTZ R19, R12, R19, -0.5 ;  /* 0xbf0000000c137423 */ /* 0x000fc80000010013 */
[----:B------:R-:W-:-:S04]  /*17f0*/  FMUL R19, R12, R19 ;  /* 0x000000130c137220 */ /* 0x000fc80000400000 */
[----:B------:R-:W-:Y:S01]  /*1800*/  FFMA.FTZ R35, R12, R19, R12 ;  /* 0x000000130c237223 */ /* 0x000fe2000001000c */
[----:B------:R-:W-:Y:S01]  /*1810*/  FFMA.FTZ R19, R24, -R37, 0.10546888411045074463 ;  /* 0x3dd8001218137423 */ /* 0x000fe20000010825 */
[-CC-:B------:R-:W-:Y:S01]  /*1820*/  FFMA R12, R58, R9.reuse, R13.reuse ;  /* 0x000000093a0c7223 */ /* 0x180fe2000000000d */
[----:B------:R-:W-:Y:S01]  /*1830*/  FFMA R9, R56, R9, R13 ;  /* 0x0000000938097223 */ /* 0x000fe2000000000d */
[----:B------:R-:W-:Y:S01]  /*1840*/  FFMA.FTZ R35, R36, 0.69314718246459960938, R35 ;  /* 0x3f31721824237823 */ /* 0x000fe20000010023 */
[----:B------:R-:W-:Y:S01]  /*1850*/  FFMA.FTZ R19, R24, R19, -0.13229703903198242188 ;  /* 0xbe0778e018137423 */ /* 0x000fe20000010013 */
[----:B------:R-:W-:-:S03]  /*1860*/  FMUL R49, R12, 1.4426950216293334961 ;  /* 0x3fb8aa3b0c317820 */ /* 0x000fc60000400000 */
[C---:B------:R-:W-:Y:S02]  /*1870*/  FFMA.FTZ R19, R24.reuse, R19, 0.14491446316242218018 ;  /* 0x3e14647518137423 */ /* 0x040fe40000010013 */
[----:B------:R-:W-:Y:S02]  /*1880*/  FSETP.GEU.AND P0, PT, R49, -126, PT ;  /* 0xc2fc00003100780b */ /* 0x000fe40003f0e000 */
[----:B------:R-:W-:-:S04]  /*1890*/  FFMA.FTZ R19, R24, R19, -0.16641564667224884033 ;  /* 0xbe2a68dd18137423 */ /* 0x000fc80000010013 */
[----:B------:R-:W-:-:S04]  /*18a0*/  FFMA.FTZ R19, R24, R19, 0.19988867640495300293 ;  /* 0x3e4caf9e18137423 */ /* 0x000fc80000010013 */
[----:B------:R-:W-:-:S03]  /*18b0*/  FFMA.FTZ R19, R24, R19, -0.25000196695327758789 ;  /* 0xbe80004218137423 */ /* 0x000fc60000010013 */
[----:B------:R-:W-:Y:S01]  /*18c0*/  @!P0 FMUL R49, R49, 0.5 ;  /* 0x3f00000031318820 */ /* 0x000fe20000400000 */
[----:B------:R-:W-:-:S04]  /*18d0*/  FFMA.FTZ R19, R24, R19, 0.33333510160446166992 ;  /* 0x3eaaaae618137423 */ /* 0x000fc80000010013 */
[----:B------:R-:W-:-:S04]  /*18e0*/  FFMA.FTZ R19, R24, R19, -0.5 ;  /* 0xbf00000018137423 */ /* 0x000fc80000010013 */
[----:B------:R-:W-:-:S04]  /*18f0*/  FMUL R19, R24, R19 ;  /* 0x0000001318137220 */ /* 0x000fc80000400000 */
[----:B------:R-:W-:Y:S01]  /*1900*/  FFMA.FTZ R24, R24, R19, R24 ;  /* 0x0000001318187223 */ /* 0x000fe20000010018 */
[----:B------:R-:W-:Y:S02]  /*1910*/  FADD R19, -R6, R22 ;  /* 0x0000001606137221 */ /* 0x000fe40000000100 */
[----:B------:R-:W0:Y:S01]  /*1920*/  MUFU.EX2 R22, R49 ;  /* 0x0000003100167308 */ /* 0x000e220000000800 */
[----:B------:R-:W-:Y:S01]  /*1930*/  FFMA.FTZ R24, R33, 0.69314718246459960938, R24 ;  /* 0x3f31721821187823 */ /* 0x000fe20000010018 */
[----:B------:R-:W-:-:S04]  /*1940*/  FMUL R19, R32, R19 ;  /* 0x0000001320137220 */ /* 0x000fc80000400000 */
[-CC-:B------:R-:W-:Y:S01]  /*1950*/  FFMA R19, R19, R10.reuse, R14.reuse ;  /* 0x0000000a13137223 */ /* 0x180fe2000000000e */
[----:B------:R-:W-:Y:S01]  /*1960*/  FFMA R10, R53, R10, R14 ;  /* 0x0000000a350a7223 */ /* 0x000fe2000000000e */
[C---:B------:R-:W-:Y:S01]  /*1970*/  FMUL R14, R34.reuse, R23 ;  /* 0x00000017220e7220 */ /* 0x040fe20000400000 */
[----:B------:R-:W-:Y:S01]  /*1980*/  FMUL R34, R34, R27 ;  /* 0x0000001b22227220 */ /* 0x000fe20000400000 */
[----:B------:R-:W-:-:S05]  /*1990*/  FMUL R51, R19, 1.4426950216293334961 ;  /* 0x3fb8aa3b13337820 */ /* 0x000fca0000400000 */
[----:B------:R-:W-:Y:S01]  /*19a0*/  FSETP.GEU.AND P1, PT, R51, -126, PT ;  /* 0xc2fc00003300780b */ /* 0x000fe20003f2e000 */
[----:B0-----:R-:W-:-:S04]  /*19b0*/  @!P0 FMUL R22, R22, R22 ;  /* 0x0000001616168220 */ /* 0x001fc80000400000 */
[----:B------:R-:W-:-:S05]  /*19c0*/  FADD.FTZ.RZ R6, R22, 1 ;  /* 0x3f80000016067421 */ /* 0x000fca000001c000 */
[----:B------:R-:W-:-:S03]  /*19d0*/  IADD3 R6, R6, -0x3f400000, RZ ;  /* 0xc0c0000006067810 */ /* 0x000fc60007ffe0ff */
[----:B------:R-:W-:Y:S01]  /*19e0*/  @!P1 FMUL R51, R51, 0.5 ;  /* 0x3f00000033339820 */ /* 0x000fe20000400000 */
[----:B------:R-:W-:-:S03]  /*19f0*/  LOP3.LUT R49, R6, 0xff800000, RZ, 0xc0, !PT ;  /* 0xff80000006317812 */ /* 0x000fc600078ec0ff */
[----:B------:R-:W0:Y:S01]  /*1a00*/  MUFU.EX2 R13, R51 ;  /* 0x00000033000d7308 */ /* 0x000e220000000800 */
[----:B------:R-:W-:Y:S02]  /*1a10*/  IADD3 R7, -R49, 0x40800000, RZ ;  /* 0x4080000031077810 */ /* 0x000fe40007ffe1ff */
[----:B------:R-:W-:Y:S02]  /*1a20*/  IADD3 R52, R22, -R49, RZ ;  /* 0x8000003116347210 */ /* 0x000fe40007ffe0ff */
[----:B------:R-:W-:Y:S01]  /*1a30*/  I2FP.F32.S32 R49, R49 ;  /* 0x0000003100317245 */ /* 0x000fe20000201400 */
[----:B------:R-:W-:-:S04]  /*1a40*/  FFMA.FTZ R7, R7, R0, -1 ;  /* 0xbf80000007077423 */ /* 0x000fc80000010000 */
[----:B------:R-:W-:Y:S01]  /*1a50*/  FADD R52, R52, R7 ;  /* 0x0000000734347221 */ /* 0x000fe20000000000 */
[----:B------:R-:W-:Y:S01]  /*1a60*/  FMUL R49, R49, 1.1920928955078125e-07 ;  /* 0x3400000031317820 */ /* 0x000fe20000400000 */
[----:B0-----:R-:W-:-:S04]  /*1a70*/  @!P1 FMUL R13, R13, R13 ;  /* 0x0000000d0d0d9220 */ /* 0x001fc80000400000 */
[----:B------:R-:W-:-:S05]  /*1a80*/  FADD.FTZ.RZ R6, R13, 1 ;  /* 0x3f8000000d067421 */ /* 0x000fca000001c000 */
[----:B------:R-:W-:Y:S01]  /*1a90*/  IADD3 R26, R6, -0x3f400000, RZ ;  /* 0xc0c00000061a7810 */ /* 0x000fe20007ffe0ff */
[-CC-:B------:R-:W-:Y:S01]  /*1aa0*/  FFMA R6, R14, R11.reuse, R15.reuse ;  /* 0x0000000b0e067223 */ /* 0x180fe2000000000f */
[----:B------:R-:W-:Y:S01]  /*1ab0*/  FFMA R11, R34, R11, R15 ;  /* 0x0000000b220b7223 */ /* 0x000fe2000000000f */
[----:B------:R-:W-:Y:S01]  /*1ac0*/  FFMA.FTZ R15, R52, -R37, 0.10546888411045074463 ;  /* 0x3dd80012340f7423 */ /* 0x000fe20000010825 */
[----:B------:R-:W-:Y:S01]  /*1ad0*/  LOP3.LUT R26, R26, 0xff800000, RZ, 0xc0, !PT ;  /* 0xff8000001a1a7812 */ /* 0x000fe200078ec0ff */
[----:B------:R-:W-:Y:S02]  /*1ae0*/  FMUL R7, R6, 1.4426950216293334961 ;  /* 0x3fb8aa3b06077820 */ /* 0x000fe40000400000 */
[C---:B------:R-:W-:Y:S01]  /*1af0*/  FFMA.FTZ R15, R52.reuse, R15, -0.13229703903198242188 ;  /* 0xbe0778e0340f7423 */ /* 0x040fe2000001000f */
[----:B------:R-:W-:Y:S02]  /*1b00*/  IADD3 R23, -R26, 0x40800000, RZ ;  /* 0x408000001a177810 */ /* 0x000fe40007ffe1ff */
[----:B------:R-:W-:Y:S01]  /*1b10*/  FSETP.GEU.AND P0, PT, R7, -126, PT ;  /* 0xc2fc00000700780b */ /* 0x000fe20003f0e000 */
[----:B------:R-:W-:Y:S01]  /*1b20*/  FFMA.FTZ R15, R52, R15, 0.14491446316242218018 ;  /* 0x3e146475340f7423 */ /* 0x000fe2000001000f */
[----:B------:R-:W-:Y:S01]  /*1b30*/  IADD3 R14, R13, -R26, RZ ;  /* 0x8000001a0d0e7210 */ /* 0x000fe20007ffe0ff */
[----:B------:R-:W-:-:S02]  /*1b40*/  FFMA.FTZ R23, R23, R0, -1 ;  /* 0xbf80000017177423 */ /* 0x000fc40000010000 */
[----:B------:R-:W-:Y:S02]  /*1b50*/  FFMA.FTZ R15, R52, R15, -0.16641564667224884033 ;  /* 0xbe2a68dd340f7423 */ /* 0x000fe4000001000f */
[----:B------:R-:W-:Y:S02]  /*1b60*/  FADD R14, R14, R23 ;  /* 0x000000170e0e7221 */ /* 0x000fe40000000000 */
[----:B------:R-:W-:Y:S02]  /*1b70*/  FFMA.FTZ R15, R52, R15, 0.19988867640495300293 ;  /* 0x3e4caf9e340f7423 */ /* 0x000fe4000001000f */
[----:B------:R-:W-:Y:S02]  /*1b80*/  FFMA.FTZ R23, R14, -R37, 0.10546888411045074463 ;  /* 0x3dd800120e177423 */ /* 0x000fe40000010825 */
[----:B------:R-:W-:Y:S01]  /*1b90*/  @!P0 FMUL R7, R7, 0.5 ;  /* 0x3f00000007078820 */ /* 0x000fe20000400000 */
[----:B------:R-:W-:Y:S01]  /*1ba0*/  FFMA.FTZ R15, R52, R15, -0.25000196695327758789 ;  /* 0xbe800042340f7423 */ /* 0x000fe2000001000f */
[----:B------:R-:W-:-:S02]  /*1bb0*/  FFMA.FTZ R27, R14, R23, -0.13229703903198242188 ;  /* 0xbe0778e00e1b7423 */ /* 0x000fc40000010017 */
[----:B------:R-:W0:Y:S01]  /*1bc0*/  MUFU.EX2 R23, R7 ;  /* 0x0000000700177308 */ /* 0x000e220000000800 */
[----:B------:R-:W-:Y:S01]  /*1bd0*/  FFMA.FTZ R15, R52, R15, 0.33333510160446166992 ;  /* 0x3eaaaae6340f7423 */ /* 0x000fe2000001000f */
[----:B------:R-:W-:-:S03]  /*1be0*/  FFMA.FTZ R27, R14, R27, 0.14491446316242218018 ;  /* 0x3e1464750e1b7423 */ /* 0x000fc6000001001b */
[----:B------:R-:W-:Y:S01]  /*1bf0*/  FFMA.FTZ R15, R52, R15, -0.5 ;  /* 0xbf000000340f7423 */ /* 0x000fe2000001000f */
[----:B------:R-:W-:-:S03]  /*1c00*/  FFMA.FTZ R27, R14, R27, -0.16641564667224884033 ;  /* 0xbe2a68dd0e1b7423 */ /* 0x000fc6000001001b */
[----:B------:R-:W-:Y:S01]  /*1c10*/  FMUL R15, R52, R15 ;  /* 0x0000000f340f7220 */ /* 0x000fe20000400000 */
[----:B------:R-:W-:-:S03]  /*1c20*/  FFMA.FTZ R27, R14, R27, 0.19988867640495300293 ;  /* 0x3e4caf9e0e1b7423 */ /* 0x000fc6000001001b */
[----:B------:R-:W-:Y:S01]  /*1c30*/  FFMA.FTZ R52, R52, R15, R52 ;  /* 0x0000000f34347223 */ /* 0x000fe20000010034 */
[----:B------:R-:W-:Y:S01]  /*1c40*/  FFMA.FTZ R27, R14, R27, -0.25000196695327758789 ;  /* 0xbe8000420e1b7423 */ /* 0x000fe2000001001b */
[----:B0-----:R-:W-:-:S03]  /*1c50*/  @!P0 FMUL R23, R23, R23 ;  /* 0x0000001717178220 */ /* 0x001fc60000400000 */
[----:B------:R-:W-:Y:S01]  /*1c60*/  FFMA.FTZ R27, R14, R27, 0.33333510160446166992 ;  /* 0x3eaaaae60e1b7423 */ /* 0x000fe2000001001b */
[----:B------:R-:W-:-:S03]  /*1c70*/  FADD.FTZ.RZ R7, R23, 1 ;  /* 0x3f80000017077421 */ /* 0x000fc6000001c000 */
[C---:B------:R-:W-:Y:S02]  /*1c80*/  FFMA.FTZ R27, R14.reuse, R27, -0.5 ;  /* 0xbf0000000e1b7423 */ /* 0x040fe4000001001b */
[----:B------:R-:W-:Y:S02]  /*1c90*/  IADD3 R7, R7, -0x3f400000, RZ ;  /* 0xc0c0000007077810 */ /* 0x000fe40007ffe0ff */
[C---:B------:R-:W-:Y:S02]  /*1ca0*/  FMUL R15, R14.reuse, R27 ;  /* 0x0000001b0e0f7220 */ /* 0x040fe40000400000 */
[----:B------:R-:W-:Y:S02]  /*1cb0*/  LOP3.LUT R34, R7, 0xff800000, RZ, 0xc0, !PT ;  /* 0xff80000007227812 */ /* 0x000fe400078ec0ff */
[----:B------:R-:W-:Y:S02]  /*1cc0*/  FFMA.FTZ R15, R14, R15, R14 ;  /* 0x0000000f0e0f7223 */ /* 0x000fe4000001000e */
[----:B------:R-:W-:-:S05]  /*1cd0*/  IADD3 R7, -R34, 0x40800000, RZ ;  /* 0x4080000022077810 */ /* 0x000fca0007ffe1ff */
[----:B------:R-:W-:Y:S01]  /*1ce0*/  FFMA.FTZ R14, R7, R0, -1 ;  /* 0xbf800000070e7423 */ /* 0x000fe20000010000 */
[----:B------:R-:W-:Y:S02]  /*1cf0*/  IADD3 R7, R23, -R34, RZ ;  /* 0x8000002217077210 */ /* 0x000fe40007ffe0ff */
[----:B------:R-:W-:-:S03]  /*1d00*/  I2FP.F32.S32 R34, R34 ;  /* 0x0000002200227245 */ /* 0x000fc60000201400 */
[----:B------:R-:W-:Y:S01]  /*1d10*/  FADD R32, R7, R14 ;  /* 0x0000000e07207221 */ /* 0x000fe20000000000 */
[----:B------:R-:W-:Y:S01]  /*1d20*/  FMUL R7, R8, 1.4426950216293334961 ;  /* 0x3fb8aa3b08077820 */ /* 0x000fe20000400000 */
[----:B------:R-:W-:Y:S02]  /*1d30*/  FMUL R34, R34, 1.1920928955078125e-07 ;  /* 0x3400000022227820 */ /* 0x000fe40000400000 */
[C---:B------:R-:W-:Y:S02]  /*1d40*/  FFMA.FTZ R27, R32.reuse, -R37, 0.10546888411045074463 ;  /* 0x3dd80012201b7423 */ /* 0x040fe40000010825 */
[----:B------:R-:W-:Y:S02]  /*1d50*/  FSETP.GEU.AND P0, PT, R7, -126, PT ;  /* 0xc2fc00000700780b */ /* 0x000fe40003f0e000 */
[----:B------:R-:W-:-:S04]  /*1d60*/  FFMA.FTZ R27, R32, R27, -0.13229703903198242188 ;  /* 0xbe0778e0201b7423 */ /* 0x000fc8000001001b */
[----:B------:R-:W-:-:S04]  /*1d70*/  FFMA.FTZ R27, R32, R27, 0.14491446316242218018 ;  /* 0x3e146475201b7423 */ /* 0x000fc8000001001b */
[----:B------:R-:W-:-:S03]  /*1d80*/  FFMA.FTZ R27, R32, R27, -0.16641564667224884033 ;  /* 0xbe2a68dd201b7423 */ /* 0x000fc6000001001b */
[----:B------:R-:W-:Y:S01]  /*1d90*/  @!P0 FMUL R7, R7, 0.5 ;  /* 0x3f00000007078820 */ /* 0x000fe20000400000 */
[----:B------:R-:W-:-:S03]  /*1da0*/  FFMA.FTZ R27, R32, R27, 0.19988867640495300293 ;  /* 0x3e4caf9e201b7423 */ /* 0x000fc6000001001b */
[----:B------:R0:W1:Y:S01]  /*1db0*/  MUFU.EX2 R14, R7 ;  /* 0x00000007000e7308 */ /* 0x0000620000000800 */
[----:B------:R-:W-:-:S04]  /*1dc0*/  FFMA.FTZ R27, R32, R27, -0.25000196695327758789 ;  /* 0xbe800042201b7423 */ /* 0x000fc8000001001b */
[----:B------:R-:W-:-:S04]  /*1dd0*/  FFMA.FTZ R27, R32, R27, 0.33333510160446166992 ;  /* 0x3eaaaae6201b7423 */ /* 0x000fc8000001001b */
[----:B------:R-:W-:Y:S01]  /*1de0*/  FFMA.FTZ R27, R32, R27, -0.5 ;  /* 0xbf000000201b7423 */ /* 0x000fe2000001001b */
[----:B0-----:R-:W-:-:S03]  /*1df0*/  FFMA.FTZ R7, R39, 0.69314718246459960938, R44 ;  /* 0x3f31721827077823 */ /* 0x001fc6000001002c */
[----:B------:R-:W-:Y:S01]  /*1e00*/  FMUL R27, R32, R27 ;  /* 0x0000001b201b7220 */ /* 0x000fe20000400000 */
[----:B-1----:R-:W-:-:S03]  /*1e10*/  @!P0 FMUL R14, R14, R14 ;  /* 0x0000000e0e0e8220 */ /* 0x002fc60000400000 */
[----:B------:R-:W-:Y:S01]  /*1e20*/  FFMA.FTZ R27, R32, R27, R32 ;  /* 0x0000001b201b7223 */ /* 0x000fe20000010020 */
[----:B------:R-:W-:-:S05]  /*1e30*/  FADD.FTZ.RZ R32, R14, 1 ;  /* 0x3f8000000e207421 */ /* 0x000fca000001c000 */
[----:B------:R-:W-:-:S04]  /*1e40*/  IADD3 R32, R32, -0x3f400000, RZ ;  /* 0xc0c0000020207810 */ /* 0x000fc80007ffe0ff */
[----:B------:R-:W-:Y:S01]  /*1e50*/  LOP3.LUT R51, R32, 0xff800000, RZ, 0xc0, !PT ;  /* 0xff80000020337812 */ /* 0x000fe200078ec0ff */
[----:B------:R-:W-:-:S03]  /*1e60*/  FMUL R32, R47, 1.1920928955078125e-07 ;  /* 0x340000002f207820 */ /* 0x000fc60000400000 */
[----:B------:R-:W-:Y:S01]  /*1e70*/  IADD3 R39, -R51, 0x40800000, RZ ;  /* 0x4080000033277810 */ /* 0x000fe20007ffe1ff */
[----:B------:R-:W-:Y:S01]  /*1e80*/  FFMA.FTZ R45, R32, 0.69314718246459960938, R45 ;  /* 0x3f317218202d7823 */ /* 0x000fe2000001002d */
[----:B------:R-:W-:Y:S02]  /*1e90*/  IADD3 R44, R14, -R51, RZ ;  /* 0x800000330e2c7210 */ /* 0x000fe40007ffe0ff */
[----:B------:R-:W-:Y:S01]  /*1ea0*/  I2FP.F32.S32 R51, R51 ;  /* 0x0000003300337245 */ /* 0x000fe20000201400 */
[----:B------:R-:W-:-:S04]  /*1eb0*/  FFMA.FTZ R39, R39, R0, -1 ;  /* 0xbf80000027277423 */ /* 0x000fc80000010000 */
        /* <DEDUP_REMOVED lines=14> */
[----:B0-----:R-:W-:Y:S01]  /*1fa0*/  FFMA.FTZ R39, R49, 0.69314718246459960938, R52 ;  /* 0x3f31721831277823 */ /* 0x001fe20000010034 */
[----:B------:R-:W-:Y:S02]  /*1fb0*/  FMUL R52, R10, 1.4426950216293334961 ;  /* 0x3fb8aa3b0a347820 */ /* 0x000fe40000400000 */
[----:B------:R-:W-:Y:S01]  /*1fc0*/  FMUL R47, R44, R47 ;  /* 0x0000002f2c2f7220 */ /* 0x000fe20000400000 */
[----:B-1----:R-:W-:Y:S02]  /*1fd0*/  @!P0 FMUL R32, R32, R32 ;  /* 0x0000002020208220 */ /* 0x002fe40000400000 */
[----:B------:R-:W-:Y:S01]  /*1fe0*/  FSETP.GEU.AND P0, PT, R52, -126, PT ;  /* 0xc2fc00003400780b */ /* 0x000fe20003f0e000 */
[----:B------:R-:W-:Y:S01]  /*1ff0*/  FFMA.FTZ R44, R44, R47, R44 ;  /* 0x0000002f2c2c7223 */ /* 0x000fe2000001002c */
[----:B------:R-:W-:-:S05]  /*2000*/  FADD.FTZ.RZ R36, R32, 1 ;  /* 0x3f80000020247421 */ /* 0x000fca000001c000 */
[----:B------:R-:W-:-:S04]  /*2010*/  IADD3 R36, R36, -0x3f400000, RZ ;  /* 0xc0c0000024247810 */ /* 0x000fc80007ffe0ff */
[----:B------:R-:W-:Y:S02]  /*2020*/  LOP3.LUT R47, R36, 0xff800000, RZ, 0xc0, !PT ;  /* 0xff800000242f7812 */ /* 0x000fe400078ec0ff */
[----:B------:R-:W-:Y:S02]  /*2030*/  @!P0 FMUL R52, R52, 0.5 ;  /* 0x3f00000034348820 */ /* 0x000fe40000400000 */
[----:B------:R-:W-:Y:S02]  /*2040*/  IADD3 R33, -R47, 0x40800000, RZ ;  /* 0x408000002f217810 */ /* 0x000fe40007ffe1ff */
[----:B------:R-:W0:Y:S01]  /*2050*/  MUFU.EX2 R36, R52 ;  /* 0x0000003400247308 */ /* 0x000e220000000800 */
[----:B------:R-:W-:Y:S02]  /*2060*/  IADD3 R54, R32, -R47, RZ ;  /* 0x8000002f20367210 */ /* 0x000fe40007ffe0ff */
[----:B------:R-:W-:-:S04]  /*2070*/  FFMA.FTZ R33, R33, R0, -1 ;  /* 0xbf80000021217423 */ /* 0x000fc80000010000 */
[----:B------:R-:W-:-:S04]  /*2080*/  FADD R54, R54, R33 ;  /* 0x0000002136367221 */ /* 0x000fc80000000000 */
[----:B------:R-:W-:Y:S01]  /*2090*/  FFMA.FTZ R33, R54, -R37, 0.10546888411045074463 ;  /* 0x3dd8001236217423 */ /* 0x000fe20000010825 */
[----:B0-----:R-:W-:-:S03]  /*20a0*/  @!P0 FMUL R36, R36, R36 ;  /* 0x0000002424248220 */ /* 0x001fc60000400000 */
[----:B------:R-:W-:Y:S01]  /*20b0*/  FFMA.FTZ R33, R54, R33, -0.13229703903198242188 ;  /* 0xbe0778e036217423 */ /* 0x000fe20000010021 */
[----:B------:R-:W-:-:S03]  /*20c0*/  ISETP.GE.U32.AND P0, PT, R42, 0x7f800000, PT ;  /* 0x7f8000002a00780c */ /* 0x000fc60003f06070 */
        /* <DEDUP_REMOVED lines=8> */
[----:B------:R-:W-:Y:S01]  /*2150*/  FFMA.FTZ R33, R34, 0.69314718246459960938, R27 ;  /* 0x3f31721822217823 */ /* 0x000fe2000001001b */
[----:B------:R-:W-:-:S05]  /*2160*/  FADD.FTZ.RZ R27, R36, 1 ;  /* 0x3f800000241b7421 */ /* 0x000fca000001c000 */
[----:B------:R-:W-:Y:S01]  /*2170*/  IADD3 R34, R27, -0x3f400000, RZ ;  /* 0xc0c000001b227810 */ /* 0x000fe20007ffe0ff */
[----:B------:R-:W-:-:S03]  /*2180*/  FFMA.FTZ R27, R51, 0.69314718246459960938, R44 ;  /* 0x3f317218331b7823 */ /* 0x000fc6000001002c */
[----:B------:R-:W-:Y:S01]  /*2190*/  LOP3.LUT R51, R34, 0xff800000, RZ, 0xc0, !PT ;  /* 0xff80000022337812 */ /* 0x000fe200078ec0ff */
[----:B------:R-:W-:Y:S06]  /*21a0*/  @!P0 BRA `(.L_x_9) ;  /* 0x0000000000148947 */ /* 0x000fec0003800000 */
[----:B------:R-:W-:-:S13]  /*21b0*/  ISETP.GE.AND P0, PT, R42, -0x407fffff, PT ;  /* 0xbf8000012a00780c */ /* 0x000fda0003f06270 */
[----:B------:R-:W-:-:S05]  /*21c0*/  @P0 MOV R53, 0x7f800000 ;  /* 0x7f80000000350802 */ /* 0x000fca0000000f00 */
[C---:B------:R-:W-:Y:S01]  /*21d0*/  @P0 FFMA.FTZ R7, R42.reuse, R53, +INF ;  /* 0x7f8000002a070423 */ /* 0x040fe20000010035 */
[----:B------:R-:W-:-:S04]  /*21e0*/  FSETP.NEU.AND P0, PT, R42, RZ, PT ;  /* 0x000000ff2a00720b */ /* 0x000fc80003f0d000 */
[----:B------:R-:W-:-:S09]  /*21f0*/  FSEL R7, R7, -RZ, P0 ;  /* 0x800000ff07077208 */ /* 0x000fd20000000000 */
.L_x_9:
[----:B------:R-:W-:Y:S05]  /*2200*/  BSYNC B0 ;  /* 0x0000000000007941 */ /* 0x000fea0003800000 */
.L_x_8:
[----:B------:R-:W-:Y:S01]  /*2210*/  IADD3 R53, -R51, 0x40800000, RZ ;  /* 0x4080000033357810 */ /* 0x000fe20007ffe1ff */
[----:B------:R-:W-:Y:S01]  /*2220*/  FMUL R44, R11, 1.4426950216293334961 ;  /* 0x3fb8aa3b0b2c7820 */ /* 0x000fe20000400000 */
[----:B------:R-:W-:Y:S01]  /*2230*/  IADD3 R34, R36, -R51, RZ ;  /* 0x8000003324227210 */ /* 0x000fe20007ffe0ff */
[----:B------:R-:W-:Y:S01]  /*2240*/  BSSY B0, `(.L_x_10) ;  /* 0x0000030000007945 */ /* 0x000fe20003800000 */
[----:B------:R-:W-:Y:S01]  /*2250*/  ISETP.GE.U32.AND P3, PT, R46, 0x7f800000, PT ;  /* 0x7f8000002e00780c */ /* 0x000fe20003f66070 */
[----:B------:R-:W-:Y:S01]  /*2260*/  FFMA.FTZ R53, R53, R0, -1 ;  /* 0xbf80000035357423 */ /* 0x000fe20000010000 */
[----:B------:R-:W-:Y:S02]  /*2270*/  FSETP.GEU.AND P0, PT, R44, -126, PT ;  /* 0xc2fc00002c00780b */ /* 0x000fe40003f0e000 */
[----:B------:R-:W-:Y:S01]  /*2280*/  I2FP.F32.S32 R43, R43 ;  /* 0x0000002b002b7245 */ /* 0x000fe20000201400 */
[----:B------:R-:W-:Y:S01]  /*2290*/  FADD R42, R34, R53 ;  /* 0x00000035222a7221 */ /* 0x000fe20000000000 */
[----:B------:R-:W-:-:S02]  /*22a0*/  ISETP.GE.U32.AND P4, PT, R50, 0x7f800000, PT ;  /* 0x7f8000003200780c */ /* 0x000fc40003f86070 */
[----:B------:R-:W-:Y:S01]  /*22b0*/  ISETP.GE.U32.AND P1, PT, R20, 0x7f800000, PT ;  /* 0x7f8000001400780c */ /* 0x000fe20003f26070 */
[----:B------:R-:W-:Y:S01]  /*22c0*/  FFMA.FTZ R53, R42, -R37, 0.10546888411045074463 ;  /* 0x3dd800122a357423 */ /* 0x000fe20000010825 */
[----:B------:R-:W-:Y:S01]  /*22d0*/  FMUL R43, R43, 1.1920928955078125e-07 ;  /* 0x340000002b2b7820 */ /* 0x000fe20000400000 */
[----:B------:R-:W-:Y:S02]  /*22e0*/  ISETP.GE.U32.AND P2, PT, R22, 0x7f800000, PT ;  /* 0x7f8000001600780c */ /* 0x000fe40003f46070 */
[----:B------:R-:W-:Y:S01]  /*22f0*/  FFMA.FTZ R53, R42, R53, -0.13229703903198242188 ;  /* 0xbe0778e02a357423 */ /* 0x000fe20000010035 */
[----:B------:R-:W-:Y:S01]  /*2300*/  FFMA.FTZ R48, R43, 0.69314718246459960938, R48 ;  /* 0x3f3172182b307823 */ /* 0x000fe20000010030 */
[----:B------:R-:W-:Y:S02]  /*2310*/  @!P0 FMUL R44, R44, 0.5 ;  /* 0x3f0000002c2c8820 */ /* 0x000fe40000400000 */
[C---:B------:R-:W-:Y:S02]  /*2320*/  FFMA.FTZ R53, R42.reuse, R53, 0.14491446316242218018 ;  /* 0x3e1464752a357423 */ /* 0x040fe40000010035 */
[----:B------:R-:W0:Y:S02]  /*2330*/  MUFU.EX2 R34, R44 ;  /* 0x0000002c00227308 */ /* 0x000e240000000800 */
[----:B------:R-:W-:-:S04]  /*2340*/  FFMA.FTZ R53, R42, R53, -0.16641564667224884033 ;  /* 0xbe2a68dd2a357423 */ /* 0x000fc80000010035 */
[----:B------:R-:W-:-:S04]  /*2350*/  FFMA.FTZ R53, R42, R53, 0.19988867640495300293 ;  /* 0x3e4caf9e2a357423 */ /* 0x000fc80000010035 */
[----:B------:R-:W-:-:S04]  /*2360*/  FFMA.FTZ R53, R42, R53, -0.25000196695327758789 ;  /* 0xbe8000422a357423 */ /* 0x000fc80000010035 */
[----:B------:R-:W-:Y:S01]  /*2370*/  FFMA.FTZ R53, R42, R53, 0.33333510160446166992 ;  /* 0x3eaaaae62a357423 */ /* 0x000fe20000010035 */
[----:B0-----:R-:W-:Y:S01]  /*2380*/  @!P0 FMUL R34, R34, R34 ;  /* 0x0000002222228220 */ /* 0x001fe20000400000 */
[----:B------:R-:W-:Y:S02]  /*2390*/  ISETP.GE.U32.AND P0, PT, R21, 0x7f800000, PT ;  /* 0x7f8000001500780c */ /* 0x000fe40003f06070 */
[----:B------:R-:W-:Y:S01]  /*23a0*/  FFMA.FTZ R53, R42, R53, -0.5 ;  /* 0xbf0000002a357423 */ /* 0x000fe20000010035 */
[----:B------:R-:W-:-:S03]  /*23b0*/  FADD.FTZ.RZ R52, R34, 1 ;  /* 0x3f80000022347421 */ /* 0x000fc6000001c000 */
[C---:B------:R-:W-:Y:S02]  /*23c0*/  FMUL R53, R42.reuse, R53 ;  /* 0x000000352a357220 */ /* 0x040fe40000400000 */
[----:B------:R-:W-:Y:S02]  /*23d0*/  IADD3 R52, R52, -0x3f400000, RZ ;  /* 0xc0c0000034347810 */ /* 0x000fe40007ffe0ff */
[----:B------:R-:W-:Y:S02]  /*23e0*/  FFMA.FTZ R42, R42, R53, R42 ;  /* 0x000000352a2a7223 */ /* 0x000fe4000001002a */
[----:B------:R-:W-:-:S04]  /*23f0*/  LOP3.LUT R53, R52, 0xff800000, RZ, 0xc0, !PT ;  /* 0xff80000034357812 */ /* 0x000fc800078ec0ff */
[----:B------:R-:W-:-:S05]  /*2400*/  IADD3 R55, -R53, 0x40800000, RZ ;  /* 0x4080000035377810 */ /* 0x000fca0007ffe1ff */
[----:B------:R-:W-:Y:S01]  /*2410*/  FFMA.FTZ R55, R55, R0, -1 ;  /* 0xbf80000037377423 */ /* 0x000fe20000010000 */
[----:B------:R-:W-:-:S05]  /*2420*/  IADD3 R0, R34, -R53, RZ ;  /* 0x8000003522007210 */ /* 0x000fca0007ffe0ff */
[----:B------:R-:W-:-:S04]  /*2430*/  FADD R0, R0, R55 ;  /* 0x0000003700007221 */ /* 0x000fc80000000000 */
[----:B------:R-:W-:-:S04]  /*2440*/  FFMA.FTZ R37, R0, -R37, 0.10546888411045074463 ;  /* 0x3dd8001200257423 */ /* 0x000fc80000010825 */
[----:B------:R-:W-:-:S04]  /*2450*/  FFMA.FTZ R37, R0, R37, -0.13229703903198242188 ;  /* 0xbe0778e000257423 */ /* 0x000fc80000010025 */
        /* <DEDUP_REMOVED lines=8> */
[----:B------:R-:W-:Y:S06]  /*24e0*/  @!P3 BRA `(.L_x_11) ;  /* 0x000000000014b947 */ /* 0x000fec0003800000 */
[----:B------:R-:W-:-:S13]  /*24f0*/  ISETP.GE.AND P3, PT, R46, -0x407fffff, PT ;  /* 0xbf8000012e00780c */ /* 0x000fda0003f66270 */
[----:B------:R-:W-:-:S05]  /*2500*/  @P3 MOV R37, 0x7f800000 ;  /* 0x7f80000000253802 */ /* 0x000fca0000000f00 */
[C---:B------:R-:W-:Y:S01]  /*2510*/  @P3 FFMA.FTZ R48, R46.reuse, R37, +INF ;  /* 0x7f8000002e303423 */ /* 0x040fe20000010025 */
[----:B------:R-:W-:-:S04]  /*2520*/  FSETP.NEU.AND P3, PT, R46, RZ, PT ;  /* 0x000000ff2e00720b */ /* 0x000fc80003f6d000 */
[----:B------:R-:W-:-:S09]  /*2530*/  FSEL R48, R48, -RZ, P3 ;  /* 0x800000ff30307208 */ /* 0x000fd20001800000 */
.L_x_11:
[----:B------:R-:W-:Y:S05]  /*2540*/  BSYNC B0 ;  /* 0x0000000000007941 */ /* 0x000fea0003800000 */
.L_x_10:
[----:B------:R-:W-:Y:S04]  /*2550*/  BSSY B0, `(.L_x_12) ;  /* 0x0000007000007945 */ /* 0x000fe80003800000 */
[----:B------:R-:W-:Y:S05]  /*2560*/  @!P4 BRA `(.L_x_13) ;  /* 0x000000000014c947 */ /* 0x000fea0003800000 */
[----:B------:R-:W-:-:S13]  /*2570*/  ISETP.GE.AND P3, PT, R50, -0x407fffff, PT ;  /* 0xbf8000013200780c */ /* 0x000fda0003f66270 */
[----:B------:R-:W-:-:S05]  /*2580*/  @P3 MOV R37, 0x7f800000 ;  /* 0x7f80000000253802 */ /* 0x000fca0000000f00 */
[C---:B------:R-:W-:Y:S01]  /*2590*/  @P3 FFMA.FTZ R45, R50.reuse, R37, +INF ;  /* 0x7f800000322d3423 */ /* 0x040fe20000010025 */
[----:B------:R-:W-:-:S04]  /*25a0*/  FSETP.NEU.AND P3, PT, R50, RZ, PT ;  /* 0x000000ff3200720b */ /* 0x000fc80003f6d000 */
[----:B------:R-:W-:-:S09]  /*25b0*/  FSEL R45, R45, -RZ, P3 ;  /* 0x800000ff2d2d7208 */ /* 0x000fd20001800000 */
.L_x_13:
[----:B------:R-:W-:Y:S05]  /*25c0*/  BSYNC B0 ;  /* 0x0000000000007941 */ /* 0x000fea0003800000 */
.L_x_12:
[----:B------:R-:W-:Y:S04]  /*25d0*/  BSSY B0, `(.L_x_14) ;  /* 0x0000007000007945 */ /* 0x000fe80003800000 */
[----:B------:R-:W-:Y:S05]  /*25e0*/  @!P0 BRA `(.L_x_15) ;  /* 0x0000000000148947 */ /* 0x000fea0003800000 */
[----:B------:R-:W-:-:S13]  /*25f0*/  ISETP.GE.AND P0, PT, R21, -0x407fffff, PT ;  /* 0xbf8000011500780c */ /* 0x000fda0003f06270 */
[----:B------:R-:W-:-:S05]  /*2600*/  @P0 MOV R44, 0x7f800000 ;  /* 0x7f800000002c0802 */ /* 0x000fca0000000f00 */
[C---:B------:R-:W-:Y:S01]  /*2610*/  @P0 FFMA.FTZ R35, R21.reuse, R44, +INF ;  /* 0x7f80000015230423 */ /* 0x040fe2000001002c */
[----:B------:R-:W-:-:S04]  /*2620*/  FSETP.NEU.AND P0, PT, R21, RZ, PT ;  /* 0x000000ff1500720b */ /* 0x000fc80003f0d000 */
[----:B------:R-:W-:-:S09]  /*2630*/  FSEL R35, R35, -RZ, P0 ;  /* 0x800000ff23237208 */ /* 0x000fd20000000000 */
.L_x_15:
[----:B------:R-:W-:Y:S05]  /*2640*/  BSYNC B0 ;  /* 0x0000000000007941 */ /* 0x000fea0003800000 */
.L_x_14:
[----:B------:R-:W-:Y:S04]  /*2650*/  BSSY B0, `(.L_x_16) ;  /* 0x0000007000007945 */ /* 0x000fe80003800000 */
[----:B------:R-:W-:Y:S05]  /*2660*/  @!P1 BRA `(.L_x_17) ;  /* 0x0000000000149947 */ /* 0x000fea0003800000 */
[----:B------:R-:W-:-:S13]  /*2670*/  ISETP.GE.AND P0, PT, R20, -0x407fffff, PT ;  /* 0xbf8000011400780c */ /* 0x000fda0003f06270 */
[----:B------:R-:W-:-:S05]  /*2680*/  @P0 MOV R21, 0x7f800000 ;  /* 0x7f80000000150802 */ /* 0x000fca0000000f00 */
[C---:B------:R-:W-:Y:S01]  /*2690*/  @P0 FFMA.FTZ R24, R20.reuse, R21, +INF ;  /* 0x7f80000014180423 */ /* 0x040fe20000010015 */
[----:B------:R-:W-:-:S04]  /*26a0*/  FSETP.NEU.AND P0, PT, R20, RZ, PT ;  /* 0x000000ff1400720b */ /* 0x000fc80003f0d000 */
[----:B------:R-:W-:-:S09]  /*26b0*/  FSEL R24, R24, -RZ, P0 ;  /* 0x800000ff18187208 */ /* 0x000fd20000000000 */
.L_x_17:
[----:B------:R-:W-:Y:S05]  /*26c0*/  BSYNC B0 ;  /* 0x0000000000007941 */ /* 0x000fea0003800000 */
.L_x_16:
[----:B------:R-:W-:Y:S04]  /*26d0*/  BSSY B0, `(.L_x_18) ;  /* 0x0000007000007945 */ /* 0x000fe80003800000 */
[----:B------:R-:W-:Y:S05]  /*26e0*/  @!P2 BRA `(.L_x_19) ;  /* 0x000000000014a947 */ /* 0x000fea0003800000 */
[C---:B------:R-:W-:Y:S02]  /*26f0*/  ISETP.GE.AND P0, PT, R22.reuse, -0x407fffff, PT ;  /* 0xbf8000011600780c */ /* 0x040fe40003f06270 */
[----:B------:R-:W-:-:S11]  /*2700*/  FSETP.NEU.AND P1, PT, R22, RZ, PT ;  /* 0x000000ff1600720b */ /* 0x000fd60003f2d000 */
[----:B------:R-:W-:-:S05]  /*2710*/  @P0 MOV R21, 0x7f800000 ;  /* 0x7f80000000150802 */ /* 0x000fca0000000f00 */
[----:B------:R-:W-:-:S05]  /*2720*/  @P0 FFMA.FTZ R39, R22, R21, +INF ;  /* 0x7f80000016270423 */ /* 0x000fca0000010015 */
[----:B------:R-:W-:-:S07]  /*2730*/  FSEL R39, R39, -RZ, P1 ;  /* 0x800000ff27277208 */ /* 0x000fce0000800000 */
.L_x_19:
[----:B------:R-:W-:Y:S05]  /*2740*/  BSYNC B0 ;  /* 0x0000000000007941 */ /* 0x000fea0003800000 */
.L_x_18:
[----:B------:R-:W-:Y:S01]  /*2750*/  ISETP.GE.U32.AND P6, PT, R13, 0x7f800000, PT ;  /* 0x7f8000000d00780c */ /* 0x000fe20003fc6070 */
[----:B------:R-:W-:Y:S01]  /*2760*/  BSSY B0, `(.L_x_20) ;  /* 0x0000019000007945 */ /* 0x000fe20003800000 */
[----:B------:R-:W-:Y:S02]  /*2770*/  I2FP.F32.S32 R47, R47 ;  /* 0x0000002f002f7245 */ /* 0x000fe40000201400 */
[----:B------:R-:W-:Y:S02]  /*2780*/  I2FP.F32.S32 R51, R51 ;  /* 0x0000003300337245 */ /* 0x000fe40000201400 */
[----:B------:R-:W-:Y:S01]  /*2790*/  I2FP.F32.S32 R53, R53 ;  /* 0x0000003500357245 */ /* 0x000fe20000201400 */
[----:B------:R-:W-:Y:S01]  /*27a0*/  FMUL R22, R47, 1.1920928955078125e-07 ;  /* 0x340000002f167820 */ /* 0x000fe20000400000 */
[----:B------:R-:W-:Y:S01]  /*27b0*/  I2FP.F32.S32 R26, R26 ;  /* 0x0000001a001a7245 */ /* 0x000fe20000201400 */
[----:B------:R-:W-:Y:S01]  /*27c0*/  FMUL R51, R51, 1.1920928955078125e-07 ;  /* 0x3400000033337820 */ /* 0x000fe20000400000 */
[----:B------:R-:W-:Y:S01]  /*27d0*/  FSETP.GT.AND P0, PT, R28, 20, PT ;  /* 0x41a000001c00780b */ /* 0x000fe20003f04000 */
[----:B------:R-:W-:Y:S01]  /*27e0*/  FMUL R53, R53, 1.1920928955078125e-07 ;  /* 0x3400000035357820 */ /* 0x000fe20000400000 */
[----:B------:R-:W-:Y:S01]  /*27f0*/  ISETP.GE.U32.AND P1, PT, R23, 0x7f800000, PT ;  /* 0x7f8000001700780c */ /* 0x000fe20003f26070 */
[----:B------:R-:W-:Y:S01]  /*2800*/  FMUL R26, R26, 1.1920928955078125e-07 ;  /* 0x340000001a1a7820 */ /* 0x000fe20000400000 */
[----:B------:R-:W-:Y:S01]  /*2810*/  ISETP.GE.U32.AND P2, PT, R14, 0x7f800000, PT ;  /* 0x7f8000000e00780c */ /* 0x000fe20003f46070 */
[----:B------:R-:W-:Y:S01]  /*2820*/  FFMA.FTZ R22, R22, 0.69314718246459960938, R49 ;  /* 0x3f31721816167823 */ /* 0x000fe20000010031 */
[----:B------:R-:W-:Y:S01]  /*2830*/  ISETP.GE.U32.AND P3, PT, R32, 0x7f800000, PT ;  /* 0x7f8000002000780c */ /* 0x000fe20003f66070 */
[----:B------:R-:W-:Y:S01]  /*2840*/  FFMA.FTZ R21, R51, 0.69314718246459960938, R42 ;  /* 0x3f31721833157823 */ /* 0x000fe2000001002a */
[----:B------:R-:W-:Y:S01]  /*2850*/  ISETP.GE.U32.AND P4, PT, R36, 0x7f800000, PT ;  /* 0x7f8000002400780c */ /* 0x000fe20003f86070 */
[----:B------:R-:W-:Y:S01]  /*2860*/  FFMA.FTZ R20, R53, 0.69314718246459960938, R0 ;  /* 0x3f31721835147823 */ /* 0x000fe20000010000 */
[----:B------:R-:W-:Y:S01]  /*2870*/  ISETP.GE.U32.AND P5, PT, R34, 0x7f800000, PT ;  /* 0x7f8000002200780c */ /* 0x000fe20003fa6070 */
[----:B------:R-:W-:Y:S01]  /*2880*/  FFMA.FTZ R26, R26, 0.69314718246459960938, R15 ;  /* 0x3f3172181a1a7823 */ /* 0x000fe2000001000f */
[----:B------:R-:W-:Y:S11]  /*2890*/  @!P6 BRA `(.L_x_21) ;  /* 0x000000000014e947 */ /* 0x000ff60003800000 */
[----:B------:R-:W-:-:S13]  /*28a0*/  ISETP.GE.AND P6, PT, R13, -0x407fffff, PT ;  /* 0xbf8000010d00780c */ /* 0x000fda0003fc6270 */
[----:B------:R-:W-:-:S05]  /*28b0*/  @P6 MOV R0, 0x7f800000 ;  /* 0x7f80000000006802 */ /* 0x000fca0000000f00 */
[C---:B------:R-:W-:Y:S01]  /*28c0*/  @P6 FFMA.FTZ R26, R13.reuse, R0, +INF ;  /* 0x7f8000000d1a6423 */ /* 0x040fe20000010000 */
[----:B------:R-:W-:-:S04]  /*28d0*/  FSETP.NEU.AND P6, PT, R13, RZ, PT ;  /* 0x000000ff0d00720b */ /* 0x000fc80003fcd000 */
[----:B------:R-:W-:-:S09]  /*28e0*/  FSEL R26, R26, -RZ, P6 ;  /* 0x800000ff1a1a7208 */ /* 0x000fd20003000000 */
.L_x_21:
[----:B------:R-:W-:Y:S05]  /*28f0*/  BSYNC B0 ;  /* 0x0000000000007941 */ /* 0x000fea0003800000 */
.L_x_20:
[----:B------:R-:W-:Y:S04]  /*2900*/  BSSY B0, `(.L_x_22) ;  /* 0x0000007000007945 */ /* 0x000fe80003800000 */
[----:B------:R-:W-:Y:S05]  /*2910*/  @!P1 BRA `(.L_x_23) ;  /* 0x0000000000149947 */ /* 0x000fea0003800000 */
[C---:B------:R-:W-:Y:S02]  /*2920*/  ISETP.GE.AND P1, PT, R23.reuse, -0x407fffff, PT ;  /* 0xbf8000011700780c */ /* 0x040fe40003f26270 */
[----:B------:R-:W-:-:S11]  /*2930*/  FSETP.NEU.AND P6, PT, R23, RZ, PT ;  /* 0x000000ff1700720b */ /* 0x000fd60003fcd000 */
[----:B------:R-:W-:-:S05]  /*2940*/  @P1 MOV R0, 0x7f800000 ;  /* 0x7f80000000001802 */ /* 0x000fca0000000f00 */
[----:B------:R-:W-:-:S05]  /*2950*/  @P1 FFMA.FTZ R33, R23, R0, +INF ;  /* 0x7f80000017211423 */ /* 0x000fca0000010000 */
[----:B------:R-:W-:-:S07]  /*2960*/  FSEL R33, R33, -RZ, P6 ;  /* 0x800000ff21217208 */ /* 0x000fce0003000000 */
.L_x_23:
[----:B------:R-:W-:Y:S05]  /*2970*/  BSYNC B0 ;  /* 0x0000000000007941 */ /* 0x000fea0003800000 */
.L_x_22:
[----:B------:R-:W-:Y:S04]  /*2980*/  BSSY B0, `(.L_x_24) ;  /* 0x0000007000007945 */ /* 0x000fe80003800000 */
[----:B------:R-:W-:Y:S05]  /*2990*/  @!P2 BRA `(.L_x_25) ;  /* 0x000000000014a947 */ /* 0x000fea0003800000 */
[C---:B------:R-:W-:Y:S02]  /*29a0*/  ISETP.GE.AND P1, PT, R14.reuse, -0x407fffff, PT ;  /* 0xbf8000010e00780c */ /* 0x040fe40003f26270 */
[----:B------:R-:W-:-:S11]  /*29b0*/  FSETP.NEU.AND P2, PT, R14, RZ, PT ;  /* 0x000000ff0e00720b */ /* 0x000fd60003f4d000 */
[----:B------:R-:W-:-:S05]  /*29c0*/  @P1 MOV R13, 0x7f800000 ;  /* 0x7f800000000d1802 */ /* 0x000fca0000000f00 */
[----:B------:R-:W-:-:S05]  /*29d0*/  @P1 FFMA.FTZ R27, R14, R13, +INF ;  /* 0x7f8000000e1b1423 */ /* 0x000fca000001000d */
[----:B------:R-:W-:-:S07]  /*29e0*/  FSEL R27, R27, -RZ, P2 ;  /* 0x800000ff1b1b7208 */ /* 0x000fce0001000000 */
.L_x_25:
[----:B------:R-:W-:Y:S05]  /*29f0*/  BSYNC B0 ;  /* 0x0000000000007941 */ /* 0x000fea0003800000 */
.L_x_24:
[----:B------:R-:W-:Y:S04]  /*2a00*/  BSSY B0, `(.L_x_26) ;  /* 0x0000007000007945 */ /* 0x000fe80003800000 */
[----:B------:R-:W-:Y:S05]  /*2a10*/  @!P3 BRA `(.L_x_27) ;  /* 0x000000000014b947 */ /* 0x000fea0003800000 */
[C---:B------:R-:W-:Y:S02]  /*2a20*/  ISETP.GE.AND P1, PT, R32.reuse, -0x407fffff, PT ;  /* 0xbf8000012000780c */ /* 0x040fe40003f26270 */
[----:B------:R-:W-:-:S11]  /*2a30*/  FSETP.NEU.AND P2, PT, R32, RZ, PT ;  /* 0x000000ff2000720b */ /* 0x000fd60003f4d000 */
[----:B------:R-:W-:-:S05]  /*2a40*/  @P1 MOV R13, 0x7f800000 ;  /* 0x7f800000000d1802 */ /* 0x000fca0000000f00 */
[----:B------:R-:W-:-:S05]  /*2a50*/  @P1 FFMA.FTZ R22, R32, R13, +INF ;  /* 0x7f80000020161423 */ /* 0x000fca000001000d */
[----:B------:R-:W-:-:S07]  /*2a60*/  FSEL R22, R22, -RZ, P2 ;  /* 0x800000ff16167208 */ /* 0x000fce0001000000 */
.L_x_27:
[----:B------:R-:W-:Y:S05]  /*2a70*/  BSYNC B0 ;  /* 0x0000000000007941 */ /* 0x000fea0003800000 */
.L_x_26:
[----:B------:R-:W-:Y:S04]  /*2a80*/  BSSY B0, `(.L_x_28) ;  /* 0x0000007000007945 */ /* 0x000fe80003800000 */
[----:B------:R-:W-:Y:S05]  /*2a90*/  @!P4 BRA `(.L_x_29) ;  /* 0x000000000014c947 */ /* 0x000fea0003800000 */
[C---:B------:R-:W-:Y:S02]  /*2aa0*/  ISETP.GE.AND P1, PT, R36.reuse, -0x407fffff, PT ;  /* 0xbf8000012400780c */ /* 0x040fe40003f26270 */
[----:B------:R-:W-:-:S11]  /*2ab0*/  FSETP.NEU.AND P2, PT, R36, RZ, PT ;  /* 0x000000ff2400720b */ /* 0x000fd60003f4d000 */
[----:B------:R-:W-:-:S05]  /*2ac0*/  @P1 MOV R13, 0x7f800000 ;  /* 0x7f800000000d1802 */ /* 0x000fca0000000f00 */
[----:B------:R-:W-:-:S05]  /*2ad0*/  @P1 FFMA.FTZ R21, R36, R13, +INF ;  /* 0x7f80000024151423 */ /* 0x000fca000001000d */
[----:B------:R-:W-:-:S07]  /*2ae0*/  FSEL R21, R21, -RZ, P2 ;  /* 0x800000ff15157208 */ /* 0x000fce0001000000 */
.L_x_29:
[----:B------:R-:W-:Y:S05]  /*2af0*/  BSYNC B0 ;  /* 0x0000000000007941 */ /* 0x000fea0003800000 */
.L_x_28:
[----:B------:R-:W-:Y:S04]  /*2b00*/  BSSY B0, `(.L_x_30) ;  /* 0x0000007000007945 */ /* 0x000fe80003800000 */
[----:B------:R-:W-:Y:S05]  /*2b10*/  @!P5 BRA `(.L_x_31) ;  /* 0x000000000014d947 */ /* 0x000fea0003800000 */
[C---:B------:R-:W-:Y:S02]  /*2b20*/  ISETP.GE.AND P1, PT, R34.reuse, -0x407fffff, PT ;  /* 0xbf8000012200780c */ /* 0x040fe40003f26270 */
[----:B------:R-:W-:-:S11]  /*2b30*/  FSETP.NEU.AND P2, PT, R34, RZ, PT ;  /* 0x000000ff2200720b */ /* 0x000fd60003f4d000 */
[----:B------:R-:W-:-:S05]  /*2b40*/  @P1 MOV R13, 0x7f800000 ;  /* 0x7f800000000d1802 */ /* 0x000fca0000000f00 */
[----:B------:R-:W-:-:S05]  /*2b50*/  @P1 FFMA.FTZ R20, R34, R13, +INF ;  /* 0x7f80000022141423 */ /* 0x000fca000001000d */
[----:B------:R-:W-:-:S07]  /*2b60*/  FSEL R20, R20, -RZ, P2 ;  /* 0x800000ff14147208 */ /* 0x000fce0001000000 */
.L_x_31:
[----:B------:R-:W-:Y:S05]  /*2b70*/  BSYNC B0 ;  /* 0x0000000000007941 */ /* 0x000fea0003800000 */
.L_x_30:
[----:B------:R-:W-:Y:S01]  /*2b80*/  FSEL R25, R28, R25, P0 ;  /* 0x000000191c197208 */ /* 0x000fe20000000000 */
[----:B------:R-:W-:Y:S01]  /*2b90*/  BSSY B0, `(.L_x_32) ;  /* 0x0000018000007945 */ /* 0x000fe20003800000 */
[C---:B------:R-:W-:Y:S02]  /*2ba0*/  FSETP.GT.AND P0, PT, R30.reuse, 20, PT ;  /* 0x41a000001e00780b */ /* 0x040fe40003f04000 */
[----:B------:R-:W-:Y:S01]  /*2bb0*/  FSETP.GT.AND P2, PT, R29, 20, PT ;  /* 0x41a000001d00780b */ /* 0x000fe20003f44000 */
[----:B------:R-:W-:Y:S01]  /*2bc0*/  FADD.FTZ R23, |R25|, -RZ ;  /* 0x800000ff19177221 */ /* 0x000fe20000010200 */
[----:B------:R-:W-:-:S04]  /*2bd0*/  FSEL R15, R30, R41, P0 ;  /* 0x000000291e0f7208 */ /* 0x000fc80000000000 */
[----:B------:R-:W-:-:S13]  /*2be0*/  FSETP.GE.AND P1, PT, R23, 0.60000002384185791016, PT ;  /* 0x3f19999a1700780b */ /* 0x000fda0003f26000 */
[----:B------:R-:W-:Y:S05]  /*2bf0*/  @!P1 BRA `(.L_x_33) ;  /* 0x0000000000289947 */ /* 0x000fea0003800000 */
[C---:B------:R-:W-:Y:S01]  /*2c00*/  FMUL R0, R23.reuse, 2.8853900432586669922 ;  /* 0x4038aa3b17007820 */ /* 0x040fe20000400000 */
[----:B------:R-:W-:Y:S01]  /*2c10*/  HFMA2.MMA R13, -RZ, RZ, 1.875, 0 ;  /* 0x3f800000ff0d7435 */ /* 0x000fe200000001ff */
[----:B------:R-:W-:-:S04]  /*2c20*/  FSETP.GE.AND P0, PT, R23, 9.010913848876953125, PT ;  /* 0x41102cb41700780b */ /* 0x000fc80003f06000 */
[----:B------:R-:W0:Y:S02]  /*2c30*/  MUFU.EX2 R0, R0 ;  /* 0x0000000000007308 */ /* 0x000e240000000800 */
[----:B0-----:R-:W-:-:S06]  /*2c40*/  FADD R14, R0, 1 ;  /* 0x3f800000000e7421 */ /* 0x001fcc0000000000 */
[----:B------:R-:W0:Y:S02]  /*2c50*/  MUFU.RCP R14, R14 ;  /* 0x0000000e000e7308 */ /* 0x000e240000001000 */
[----:B0-----:R-:W-:-:S05]  /*2c60*/  FFMA.FTZ R13, R14, -2, R13 ;  /* 0xc00000000e0d7823 */ /* 0x001fca000001000d */
[----:B------:R-:W-:-:S04]  /*2c70*/  FSEL R13, R13, 1, !P0 ;  /* 0x3f8000000d0d7808 */ /* 0x000fc80004000000 */
[----:B------:R-:W-:Y:S01]  /*2c80*/  LOP3.LUT R13, R13, 0x80000000, R25, 0xf8, !PT ;  /* 0x800000000d0d7812 */ /* 0x000fe200078ef819 */
[----:B------:R-:W-:Y:S06]  /*2c90*/  BRA `(.L_x_34) ;  /* 0x00000000001c7947 */ /* 0x000fec0003800000 */
.L_x_33:
[----:B------:R-:W-:Y:S01]  /*2ca0*/  MOV R0, 0x3c80f082 ;  /* 0x3c80f08200007802 */ /* 0x000fe20000000f00 */
[----:B------:R-:W-:-:S04]  /*2cb0*/  FMUL R13, R25, R25 ;  /* 0x00000019190d7220 */ /* 0x000fc80000400000 */
[----:B------:R-:W-:-:S04]  /*2cc0*/  FFMA.FTZ R0, R13, R0, -0.052303962409496307373 ;  /* 0xbd563cae0d007423 */ /* 0x000fc80000010000 */
[----:B------:R-:W-:-:S04]  /*2cd0*/  FFMA.FTZ R0, R13, R0, 0.1331529766321182251 ;  /* 0x3e0859410d007423 */ /* 0x000fc80000010000 */
[----:B------:R-:W-:-:S04]  /*2ce0*/  FFMA.FTZ R0, R13, R0, -0.33332768082618713379 ;  /* 0xbeaaa9ed0d007423 */ /* 0x000fc80000010000 */
[----:B------:R-:W-:-:S04]  /*2cf0*/  FFMA.FTZ R0, R13, R0, RZ ;  /* 0x000000000d007223 */ /* 0x000fc800000100ff */
[----:B------:R-:W-:-:S07]  /*2d00*/  FFMA.FTZ R13, R25, R0, R25 ;  /* 0x00000000190d7223 */ /* 0x000fce0000010019 */
.L_x_34:
[----:B------:R-:W-:Y:S05]  /*2d10*/  BSYNC B0 ;  /* 0x0000000000007941 */ /* 0x000fea0003800000 */
.L_x_32:
[----:B------:R-:W-:Y:S01]  /*2d20*/  FADD.FTZ R34, |R15|, -RZ ;  /* 0x800000ff0f227221 */ /* 0x000fe20000010200 */
[----:B------:R-:W-:Y:S01]  /*2d30*/  BSSY B0, `(.L_x_35) ;  /* 0x0000016000007945 */ /* 0x000fe20003800000 */
[----:B------:R-:W-:Y:S02]  /*2d40*/  FSETP.GT.AND P1, PT, R31, 20, PT ;  /* 0x41a000001f00780b */ /* 0x000fe40003f24000 */
[----:B------:R-:W-:Y:S02]  /*2d50*/  FSEL R14, R29, R40, P2 ;  /* 0x000000281d0e7208 */ /* 0x000fe40001000000 */
        /* <DEDUP_REMOVED lines=12> */
.L_x_36:
[----:B------:R-:W-:Y:S01]  /*2e20*/  MOV R0, 0x3c80f082 ;  /* 0x3c80f08200007802 */ /* 0x000fe20000000f00 */
[----:B------:R-:W-:-:S04]  /*2e30*/  FMUL R23, R15, R15 ;  /* 0x0000000f0f177220 */ /* 0x000fc80000400000 */
[----:B------:R-:W-:-:S04]  /*2e40*/  FFMA.FTZ R0, R23, R0, -0.052303962409496307373 ;  /* 0xbd563cae17007423 */ /* 0x000fc80000010000 */
[----:B------:R-:W-:-:S04]  /*2e50*/  FFMA.FTZ R0, R23, R0, 0.1331529766321182251 ;  /* 0x3e08594117007423 */ /* 0x000fc80000010000 */
[----:B------:R-:W-:-:S04]  /*2e60*/  FFMA.FTZ R0, R23, R0, -0.33332768082618713379 ;  /* 0xbeaaa9ed17007423 */ /* 0x000fc80000010000 */
[----:B------:R-:W-:-:S04]  /*2e70*/  FFMA.FTZ R0, R23, R0, RZ ;  /* 0x0000000017007223 */ /* 0x000fc800000100ff */
[----:B------:R-:W-:-:S07]  /*2e80*/  FFMA.FTZ R15, R15, R0, R15 ;  /* 0x000000000f0f7223 */ /* 0x000fce000001000f */
.L_x_37:
[----:B------:R-:W-:Y:S05]  /*2e90*/  BSYNC B0 ;  /* 0x0000000000007941 */ /* 0x000fea0003800000 */
.L_x_35:
        /* <DEDUP_REMOVED lines=16> */
.L_x_39:
[----:B------:R-:W-:Y:S01]  /*2fa0*/  MOV R0, 0x3c80f082 ;  /* 0x3c80f08200007802 */ /* 0x000fe20000000f00 */
[----:B------:R-:W-:-:S04]  /*2fb0*/  FMUL R23, R14, R14 ;  /* 0x0000000e0e177220 */ /* 0x000fc80000400000 */
[----:B------:R-:W-:-:S04]  /*2fc0*/  FFMA.FTZ R0, R23, R0, -0.052303962409496307373 ;  /* 0xbd563cae17007423 */ /* 0x000fc80000010000 */
[----:B------:R-:W-:-:S04]  /*2fd0*/  FFMA.FTZ R0, R23, R0, 0.1331529766321182251 ;  /* 0x3e08594117007423 */ /* 0x000fc80000010000 */
[----:B------:R-:W-:-:S04]  /*2fe0*/  FFMA.FTZ R0, R23, R0, -0.33332768082618713379 ;  /* 0xbeaaa9ed17007423 */ /* 0x000fc80000010000 */
[----:B------:R-:W-:-:S04]  /*2ff0*/  FFMA.FTZ R23, R23, R0, RZ ;  /* 0x0000000017177223 */ /* 0x000fc800000100ff */
[----:B------:R-:W-:-:S07]  /*3000*/  FFMA.FTZ R14, R14, R23, R14 ;  /* 0x000000170e0e7223 */ /* 0x000fce000001000e */
.L_x_40:
[----:B------:R-:W-:Y:S05]  /*3010*/  BSYNC B0 ;  /* 0x0000000000007941 */ /* 0x000fea0003800000 */
.L_x_38:
        /* <DEDUP_REMOVED lines=16> */
.L_x_42:
[----:B------:R-:W-:Y:S01]  /*3120*/  MOV R0, 0x3c80f082 ;  /* 0x3c80f08200007802 */ /* 0x000fe20000000f00 */
[----:B------:R-:W-:-:S04]  /*3130*/  FMUL R23, R32, R32 ;  /* 0x0000002020177220 */ /* 0x000fc80000400000 */
[----:B------:R-:W-:-:S04]  /*3140*/  FFMA.FTZ R0, R23, R0, -0.052303962409496307373 ;  /* 0xbd563cae17007423 */ /* 0x000fc80000010000 */
[----:B------:R-:W-:-:S04]  /*3150*/  FFMA.FTZ R0, R23, R0, 0.1331529766321182251 ;  /* 0x3e08594117007423 */ /* 0x000fc80000010000 */
[----:B------:R-:W-:-:S04]  /*3160*/  FFMA.FTZ R0, R23, R0, -0.33332768082618713379 ;  /* 0xbeaaa9ed17007423 */ /* 0x000fc80000010000 */
[----:B------:R-:W-:-:S04]  /*3170*/  FFMA.FTZ R23, R23, R0, RZ ;  /* 0x0000000017177223 */ /* 0x000fc800000100ff */
[----:B------:R-:W-:-:S07]  /*3180*/  FFMA.FTZ R32, R32, R23, R32 ;  /* 0x0000001720207223 */ /* 0x000fce0000010020 */
.L_x_43:
[----:B------:R-:W-:Y:S05]  /*3190*/  BSYNC B0 ;  /* 0x0000000000007941 */ /* 0x000fea0003800000 */
.L_x_41:
        /* <DEDUP_REMOVED lines=16> */
.L_x_45:
[----:B------:R-:W-:Y:S01]  /*32a0*/  MOV R0, 0x3c80f082 ;  /* 0x3c80f08200007802 */ /* 0x000fe20000000f00 */
[----:B------:R-:W-:-:S04]  /*32b0*/  FMUL R23, R7, R7 ;  /* 0x0000000707177220 */ /* 0x000fc80000400000 */
[----:B------:R-:W-:-:S04]  /*32c0*/  FFMA.FTZ R0, R23, R0, -0.052303962409496307373 ;  /* 0xbd563cae17007423 */ /* 0x000fc80000010000 */
[----:B------:R-:W-:-:S04]  /*32d0*/  FFMA.FTZ R0, R23, R0, 0.1331529766321182251 ;  /* 0x3e08594117007423 */ /* 0x000fc80000010000 */
[----:B------:R-:W-:-:S04]  /*32e0*/  FFMA.FTZ R0, R23, R0, -0.33332768082618713379 ;  /* 0xbeaaa9ed17007423 */ /* 0x000fc80000010000 */
[----:B------:R-:W-:-:S04]  /*32f0*/  FFMA.FTZ R0, R23, R0, RZ ;  /* 0x0000000017007223 */ /* 0x000fc800000100ff */
[----:B------:R-:W-:-:S07]  /*3300*/  FFMA.FTZ R7, R7, R0, R7 ;  /* 0x0000000007077223 */ /* 0x000fce0000010007 */
.L_x_46:
[----:B------:R-:W-:Y:S05]  /*3310*/  BSYNC B0 ;  /* 0x0000000000007941 */ /* 0x000fea0003800000 */
.L_x_44:
        /* <DEDUP_REMOVED lines=16> */
.L_x_48:
[----:B------:R-:W-:Y:S01]  /*3420*/  MOV R0, 0x3c80f082 ;  /* 0x3c80f08200007802 */ /* 0x000fe20000000f00 */
[----:B------:R-:W-:-:S04]  /*3430*/  FMUL R25, R34, R34 ;  /* 0x0000002222197220 */ /* 0x000fc80000400000 */
[----:B------:R-:W-:-:S04]  /*3440*/  FFMA.FTZ R0, R25, R0, -0.052303962409496307373 ;  /* 0xbd563cae19007423 */ /* 0x000fc80000010000 */
[----:B------:R-:W-:-:S04]  /*3450*/  FFMA.FTZ R0, R25, R0, 0.1331529766321182251 ;  /* 0x3e08594119007423 */ /* 0x000fc80000010000 */
[----:B------:R-:W-:-:S04]  /*3460*/  FFMA.FTZ R0, R25, R0, -0.33332768082618713379 ;  /* 0xbeaaa9ed19007423 */ /* 0x000fc80000010000 */
[----:B------:R-:W-:-:S04]  /*3470*/  FFMA.FTZ R25, R25, R0, RZ ;  /* 0x0000000019197223 */ /* 0x000fc800000100ff */
[----:B------:R-:W-:-:S07]  /*3480*/  FFMA.FTZ R34, R34, R25, R34 ;  /* 0x0000001922227223 */ /* 0x000fce0000010022 */
.L_x_49:
[----:B------:R-:W-:Y:S05]  /*3490*/  BSYNC B0 ;  /* 0x0000000000007941 */ /* 0x000fea0003800000 */
.L_x_47:
        /* <DEDUP_REMOVED lines=16> */
.L_x_51:
[----:B------:R-:W-:Y:S01]  /*35a0*/  MOV R0, 0x3c80f082 ;  /* 0x3c80f08200007802 */ /* 0x000fe20000000f00 */
[----:B------:R-:W-:-:S04]  /*35b0*/  FMUL R35, R23, R23 ;  /* 0x0000001717237220 */ /* 0x000fc80000400000 */
[----:B------:R-:W-:-:S04]  /*35c0*/  FFMA.FTZ R0, R35, R0, -0.052303962409496307373 ;  /* 0xbd563cae23007423 */ /* 0x000fc80000010000 */
[----:B------:R-:W-:-:S04]  /*35d0*/  FFMA.FTZ R0, R35, R0, 0.1331529766321182251 ;  /* 0x3e08594123007423 */ /* 0x000fc80000010000 */
[----:B------:R-:W-:-:S04]  /*35e0*/  FFMA.FTZ R0, R35, R0, -0.33332768082618713379 ;  /* 0xbeaaa9ed23007423 */ /* 0x000fc80000010000 */
[----:B------:R-:W-:-:S04]  /*35f0*/  FFMA.FTZ R0, R35, R0, RZ ;  /* 0x0000000023007223 */ /* 0x000fc800000100ff */
[----:B------:R-:W-:-:S07]  /*3600*/  FFMA.FTZ R23, R23, R0, R23 ;  /* 0x0000000017177223 */ /* 0x000fce0000010017 */
.L_x_52:
[----:B------:R-:W-:Y:S05]  /*3610*/  BSYNC B0 ;  /* 0x0000000000007941 */ /* 0x000fea0003800000 */
.L_x_50:
        /* <DEDUP_REMOVED lines=16> */
.L_x_54:
[----:B------:R-:W-:Y:S01]  /*3720*/  MOV R0, 0x3c80f082 ;  /* 0x3c80f08200007802 */ /* 0x000fe20000000f00 */
[----:B------:R-:W-:-:S04]  /*3730*/  FMUL R35, R25, R25 ;  /* 0x0000001919237220 */ /* 0x000fc80000400000 */
[----:B------:R-:W-:-:S04]  /*3740*/  FFMA.FTZ R0, R35, R0, -0.052303962409496307373 ;  /* 0xbd563cae23007423 */ /* 0x000fc80000010000 */
[----:B------:R-:W-:-:S04]  /*3750*/  FFMA.FTZ R0, R35, R0, 0.1331529766321182251 ;  /* 0x3e08594123007423 */ /* 0x000fc80000010000 */
[----:B------:R-:W-:-:S04]  /*3760*/  FFMA.FTZ R0, R35, R0, -0.33332768082618713379 ;  /* 0xbeaaa9ed23007423 */ /* 0x000fc80000010000 */
[----:B------:R-:W-:-:S04]  /*3770*/  FFMA.FTZ R0, R35, R0, RZ ;  /* 0x0000000023007223 */ /* 0x000fc800000100ff */
[----:B------:R-:W-:-:S07]  /*3780*/  FFMA.FTZ R25, R25, R0, R25 ;  /* 0x0000000019197223 */ /* 0x000fce0000010019 */
.L_x_55:
[----:B------:R-:W-:Y:S05]  /*3790*/  BSYNC B0 ;  /* 0x0000000000007941 */ /* 0x000fea0003800000 */
.L_x_53:
        /* <DEDUP_REMOVED lines=16> */
.L_x_57:
[----:B------:R-:W-:Y:S01]  /*38a0*/  MOV R0, 0x3c80f082 ;  /* 0x3c80f08200007802 */ /* 0x000fe20000000f00 */
[----:B------:R-:W-:-:S04]  /*38b0*/  FMUL R37, R24, R24 ;  /* 0x0000001818257220 */ /* 0x000fc80000400000 */
[----:B------:R-:W-:-:S04]  /*38c0*/  FFMA.FTZ R0, R37, R0, -0.052303962409496307373 ;  /* 0xbd563cae25007423 */ /* 0x000fc80000010000 */
[----:B------:R-:W-:-:S04]  /*38d0*/  FFMA.FTZ R0, R37, R0, 0.1331529766321182251 ;  /* 0x3e08594125007423 */ /* 0x000fc80000010000 */
[----:B------:R-:W-:-:S04]  /*38e0*/  FFMA.FTZ R0, R37, R0, -0.33332768082618713379 ;  /* 0xbeaaa9ed25007423 */ /* 0x000fc80000010000 */
[----:B------:R-:W-:-:S04]  /*38f0*/  FFMA.FTZ R37, R37, R0, RZ ;  /* 0x0000000025257223 */ /* 0x000fc800000100ff */
[----:B------:R-:W-:-:S07]  /*3900*/  FFMA.FTZ R24, R24, R37, R24 ;  /* 0x0000002518187223 */ /* 0x000fce0000010018 */
.L_x_58:
[----:B------:R-:W-:Y:S05]  /*3910*/  BSYNC B0 ;  /* 0x0000000000007941 */ /* 0x000fea0003800000 */
.L_x_56:
        /* <DEDUP_REMOVED lines=16> */
.L_x_60:
[----:B------:R-:W-:Y:S01]  /*3a20*/  MOV R0, 0x3c80f082 ;  /* 0x3c80f08200007802 */ /* 0x000fe20000000f00 */
[----:B------:R-:W-:-:S04]  /*3a30*/  FMUL R37, R35, R35 ;  /* 0x0000002323257220 */ /* 0x000fc80000400000 */
[----:B------:R-:W-:-:S04]  /*3a40*/  FFMA.FTZ R0, R37, R0, -0.052303962409496307373 ;  /* 0xbd563cae25007423 */ /* 0x000fc80000010000 */
[----:B------:R-:W-:-:S04]  /*3a50*/  FFMA.FTZ R0, R37, R0, 0.1331529766321182251 ;  /* 0x3e08594125007423 */ /* 0x000fc80000010000 */
[----:B------:R-:W-:-:S04]  /*3a60*/  FFMA.FTZ R0, R37, R0, -0.33332768082618713379 ;  /* 0xbeaaa9ed25007423 */ /* 0x000fc80000010000 */
[----:B------:R-:W-:-:S04]  /*3a70*/  FFMA.FTZ R0, R37, R0, RZ ;  /* 0x0000000025007223 */ /* 0x000fc800000100ff */
[----:B------:R-:W-:-:S07]  /*3a80*/  FFMA.FTZ R35, R35, R0, R35 ;  /* 0x0000000023237223 */ /* 0x000fce0000010023 */
.L_x_61:
[----:B------:R-:W-:Y:S05]  /*3a90*/  BSYNC B0 ;  /* 0x0000000000007941 */ /* 0x000fea0003800000 */
.L_x_59:
        /* <DEDUP_REMOVED lines=16> */
.L_x_63:
[----:B------:R-:W-:Y:S01]  /*3ba0*/  MOV R0, 0x3c80f082 ;  /* 0x3c80f08200007802 */ /* 0x000fe20000000f00 */
[----:B------:R-:W-:-:S04]  /*3bb0*/  FMUL R37, R26, R26 ;  /* 0x0000001a1a257220 */ /* 0x000fc80000400000 */
[----:B------:R-:W-:-:S04]  /*3bc0*/  FFMA.FTZ R0, R37, R0, -0.052303962409496307373 ;  /* 0xbd563cae25007423 */ /* 0x000fc80000010000 */
[----:B------:R-:W-:-:S04]  /*3bd0*/  FFMA.FTZ R0, R37, R0, 0.1331529766321182251 ;  /* 0x3e08594125007423 */ /* 0x000fc80000010000 */
[----:B------:R-:W-:-:S04]  /*3be0*/  FFMA.FTZ R0, R37, R0, -0.33332768082618713379 ;  /* 0xbeaaa9ed25007423 */ /* 0x000fc80000010000 */
[----:B------:R-:W-:-:S04]  /*3bf0*/  FFMA.FTZ R37, R37, R0, RZ ;  /* 0x0000000025257223 */ /* 0x000fc800000100ff */
[----:B------:R-:W-:-:S07]  /*3c00*/  FFMA.FTZ R26, R26, R37, R26 ;  /* 0x000000251a1a7223 */ /* 0x000fce000001001a */
.L_x_64:
[----:B------:R-:W-:Y:S05]  /*3c10*/  BSYNC B0 ;  /* 0x0000000000007941 */ /* 0x000fea0003800000 */
.L_x_62:
        /* <DEDUP_REMOVED lines=16> */
.L_x_66:
[----:B------:R-:W-:Y:S01]  /*3d20*/  MOV R0, 0x3c80f082 ;  /* 0x3c80f08200007802 */ /* 0x000fe20000000f00 */
[----:B------:R-:W-:-:S04]  /*3d30*/  FMUL R27, R33, R33 ;  /* 0x00000021211b7220 */ /* 0x000fc80000400000 */
[----:B------:R-:W-:-:S04]  /*3d40*/  FFMA.FTZ R0, R27, R0, -0.052303962409496307373 ;  /* 0xbd563cae1b007423 */ /* 0x000fc80000010000 */
[----:B------:R-:W-:-:S04]  /*3d50*/  FFMA.FTZ R0, R27, R0, 0.1331529766321182251 ;  /* 0x3e0859411b007423 */ /* 0x000fc80000010000 */
[----:B------:R-:W-:-:S04]  /*3d60*/  FFMA.FTZ R0, R27, R0, -0.33332768082618713379 ;  /* 0xbeaaa9ed1b007423 */ /* 0x000fc80000010000 */
[----:B------:R-:W-:-:S04]  /*3d70*/  FFMA.FTZ R0, R27, R0, RZ ;  /* 0x000000001b007223 */ /* 0x000fc800000100ff */
[----:B------:R-:W-:-:S07]  /*3d80*/  FFMA.FTZ R27, R33, R0, R33 ;  /* 0x00000000211b7223 */ /* 0x000fce0000010021 */
.L_x_67:
[----:B------:R-:W-:Y:S05]  /*3d90*/  BSYNC B0 ;  /* 0x0000000000007941 */ /* 0x000fea0003800000 */
.L_x_65:
        /* <DEDUP_REMOVED lines=16> */
.L_x_69:
[----:B------:R-:W-:Y:S01]  /*3ea0*/  MOV R0, 0x3c80f082 ;  /* 0x3c80f08200007802 */ /* 0x000fe20000000f00 */
[----:B------:R-:W-:-:S04]  /*3eb0*/  FMUL R33, R36, R36 ;  /* 0x0000002424217220 */ /* 0x000fc80000400000 */
[----:B------:R-:W-:-:S04]  /*3ec0*/  FFMA.FTZ R0, R33, R0, -0.052303962409496307373 ;  /* 0xbd563cae21007423 */ /* 0x000fc80000010000 */
[----:B------:R-:W-:-:S04]  /*3ed0*/  FFMA.FTZ R0, R33, R0, 0.1331529766321182251 ;  /* 0x3e08594121007423 */ /* 0x000fc80000010000 */
[----:B------:R-:W-:-:S04]  /*3ee0*/  FFMA.FTZ R0, R33, R0, -0.33332768082618713379 ;  /* 0xbeaaa9ed21007423 */ /* 0x000fc80000010000 */
[----:B------:R-:W-:-:S04]  /*3ef0*/  FFMA.FTZ R33, R33, R0, RZ ;  /* 0x0000000021217223 */ /* 0x000fc800000100ff */
[----:B------:R-:W-:-:S07]  /*3f00*/  FFMA.FTZ R33, R36, R33, R36 ;  /* 0x0000002124217223 */ /* 0x000fce0000010024 */
.L_x_70:
[----:B------:R-:W-:Y:S05]  /*3f10*/  BSYNC B0 ;  /* 0x0000000000007941 */ /* 0x000fea0003800000 */
.L_x_68:
        /* <DEDUP_REMOVED lines=16> */
.L_x_72:
[----:B------:R-:W-:Y:S01]  /*4020*/  MOV R0, 0x3c80f082 ;  /* 0x3c80f08200007802 */ /* 0x000fe20000000f00 */
[----:B------:R-:W-:-:S04]  /*4030*/  FMUL R37, R22, R22 ;  /* 0x0000001616257220 */ /* 0x000fc80000400000 */
[----:B------:R-:W-:-:S04]  /*4040*/  FFMA.FTZ R0, R37, R0, -0.052303962409496307373 ;  /* 0xbd563cae25007423 */ /* 0x000fc80000010000 */
[----:B------:R-:W-:-:S04]  /*4050*/  FFMA.FTZ R0, R37, R0, 0.1331529766321182251 ;  /* 0x3e08594125007423 */ /* 0x000fc80000010000 */
[----:B------:R-:W-:-:S04]  /*4060*/  FFMA.FTZ R0, R37, R0, -0.33332768082618713379 ;  /* 0xbeaaa9ed25007423 */ /* 0x000fc80000010000 */
[----:B------:R-:W-:-:S04]  /*4070*/  FFMA.FTZ R37, R37, R0, RZ ;  /* 0x0000000025257223 */ /* 0x000fc800000100ff */
[----:B------:R-:W-:-:S07]  /*4080*/  FFMA.FTZ R22, R22, R37, R22 ;  /* 0x0000002516167223 */ /* 0x000fce0000010016 */
.L_x_73:
[----:B------:R-:W-:Y:S05]  /*4090*/  BSYNC B0 ;  /* 0x0000000000007941 */ /* 0x000fea0003800000 */
.L_x_71:
[----:B------:R-:W-:Y:S01]  /*40a0*/  FADD.FTZ R38, |R21|, -RZ ;  /* 0x800000ff15267221 */ /* 0x000fe20000010200 */
[----:B------:R-:W-:Y:S01]  /*40b0*/  BSSY B0, `(.L_x_74) ;  /* 0x0000015000007945 */ /* 0x000fe20003800000 */
[----:B------:R-:W-:-:S03]  /*40c0*/  FSEL R20, R11, R20, P1 ;  /* 0x000000140b147208 */ /* 0x000fc60000800000 */
        /* <DEDUP_REMOVED lines=12> */
.L_x_75:
[----:B------:R-:W-:Y:S01]  /*4190*/  MOV R0, 0x3c80f082 ;  /* 0x3c80f08200007802 */ /* 0x000fe20000000f00 */
[----:B------:R-:W-:-:S04]  /*41a0*/  FMUL R37, R21, R21 ;  /* 0x0000001515257220 */ /* 0x000fc80000400000 */
[----:B------:R-:W-:-:S04]  /*41b0*/  FFMA.FTZ R0, R37, R0, -0.052303962409496307373 ;  /* 0xbd563cae25007423 */ /* 0x000fc80000010000 */
[----:B------:R-:W-:-:S04]  /*41c0*/  FFMA.FTZ R0, R37, R0, 0.1331529766321182251 ;  /* 0x3e08594125007423 */ /* 0x000fc80000010000 */
[----:B------:R-:W-:-:S04]  /*41d0*/  FFMA.FTZ R0, R37, R0, -0.33332768082618713379 ;  /* 0xbeaaa9ed25007423 */ /* 0x000fc80000010000 */
[----:B------:R-:W-:-:S04]  /*41e0*/  FFMA.FTZ R0, R37, R0, RZ ;  /* 0x0000000025007223 */ /* 0x000fc800000100ff */
[----:B------:R-:W-:-:S07]  /*41f0*/  FFMA.FTZ R21, R21, R0, R21 ;  /* 0x0000000015157223 */ /* 0x000fce0000010015 */
.L_x_76:
[----:B------:R-:W-:Y:S05]  /*4200*/  BSYNC B0 ;  /* 0x0000000000007941 */ /* 0x000fea0003800000 */
.L_x_74:
[----:B------:R-:W-:Y:S01]  /*4210*/  FADD.FTZ R38, |R20|, -RZ ;  /* 0x800000ff14267221 */ /* 0x000fe20000010200 */
[----:B------:R-:W-:Y:S04]  /*4220*/  BSSY B0, `(.L_x_77) ;  /* 0x0000014000007945 */ /* 0x000fe80003800000 */
        /* <DEDUP_REMOVED lines=12> */
.L_x_78:
[----:B------:R-:W-:Y:S01]  /*42f0*/  MOV R0, 0x3c80f082 ;  /* 0x3c80f08200007802 */ /* 0x000fe20000000f00 */
[----:B------:R-:W-:-:S04]  /*4300*/  FMUL R37, R20, R20 ;  /* 0x0000001414257220 */ /* 0x000fc80000400000 */
[----:B------:R-:W-:-:S04]  /*4310*/  FFMA.FTZ R0, R37, R0, -0.052303962409496307373 ;  /* 0xbd563cae25007423 */ /* 0x000fc80000010000 */
[----:B------:R-:W-:-:S04]  /*4320*/  FFMA.FTZ R0, R37, R0, 0.1331529766321182251 ;  /* 0x3e08594125007423 */ /* 0x000fc80000010000 */
[----:B------:R-:W-:-:S04]  /*4330*/  FFMA.FTZ R0, R37, R0, -0.33332768082618713379 ;  /* 0xbeaaa9ed25007423 */ /* 0x000fc80000010000 */
[----:B------:R-:W-:-:S04]  /*4340*/  FFMA.FTZ R37, R37, R0, RZ ;  /* 0x0000000025257223 */ /* 0x000fc800000100ff */
[----:B------:R-:W-:-:S07]  /*4350*/  FFMA.FTZ R0, R20, R37, R20 ;  /* 0x0000002514007223 */ /* 0x000fce0000010014 */
.L_x_79:
[----:B------:R-:W-:Y:S05]  /*4360*/  BSYNC B0 ;  /* 0x0000000000007941 */ /* 0x000fea0003800000 */
.L_x_77:
[----:B------:R-:W0:Y:S01]  /*4370*/  S2R R20, SR_TID.X ;  /* 0x0000000000147919 */ /* 0x000e220000002100 */
[----:B------:R-:W1:Y:S01]  /*4380*/  S2UR UR7, SR_CgaCtaId ;  /* 0x00000000000779c3 */ /* 0x000e620000008800 */
[----:B------:R-:W-:Y:S01]  /*4390*/  FMUL R25, R4, R25 ;  /* 0x0000001904197220 */ /* 0x000fe20000400000 */
[----:B------:R-:W-:Y:S01]  /*43a0*/  UMOV UR6, 0x400 ;  /* 0x0000040000067882 */ /* 0x000fe20000000000 */
[----:B------:R-:W-:Y:S01]  /*43b0*/  FMUL R27, R6, R27 ;  /* 0x0000001b061b7220 */ /* 0x000fe20000400000 */
        /* <DEDUP_REMOVED lines=14> */
[----:B------:R-:W-:-:S02]  /*44a0*/  LOP3.LUT R0, R2, 0x3fc, RZ, 0xc0, !PT ;  /* 0x000003fc02007812 */ /* 0x000fc400078ec0ff */
[----:B------:R-:W-:Y:S02]  /*44b0*/  MOV R19, UR4 ;  /* 0x0000000400137c02 */ /* 0x000fe40008000f00 */
[----:B------:R-:W-:Y:S01]  /*44c0*/  MOV R28, UR5 ;  /* 0x00000005001c7c02 */ /* 0x000fe20008000f00 */
[----:B-1----:R-:W-:Y:S01]  /*44d0*/  UPRMT UR6, UR7, 0x654, UR6 ;  /* 0x0000065407067896 */ /* 0x002fe20008000006 */
[----:B0-----:R-:W-:Y:S02]  /*44e0*/  SHF.L.U32 R4, R20, 0x8, RZ ;  /* 0x0000000814047819 */ /* 0x001fe400000006ff */
[----:B------:R-:W-:Y:S02]  /*44f0*/  LOP3.LUT R20, R3, UR5, RZ, 0xfc, !PT ;  /* 0x0000000503147c12 */ /* 0x000fe4000f8efcff */
[----:B------:R-:W-:Y:S02]  /*4500*/  LOP3.LUT R4, R4, 0xf00, RZ, 0xc0, !PT ;  /* 0x00000f0004047812 */ /* 0x000fe400078ec0ff */
[----:B------:R-:W-:-:S02]  /*4510*/  ISETP.GE.AND P0, PT, R20, 0x40, PT ;  /* 0x000000401400780c */ /* 0x000fc40003f06270 */
[C---:B------:R-:W-:Y:S02]  /*4520*/  LOP3.LUT R6, R4.reuse, 0x40, RZ, 0xfc, !PT ;  /* 0x0000004004067812 */ /* 0x040fe400078efcff */
[C---:B------:R-:W-:Y:S02]  /*4530*/  LOP3.LUT R8, R4.reuse, 0x80, RZ, 0xfc, !PT ;  /* 0x0000008004087812 */ /* 0x040fe400078efcff */
[C---:B------:R-:W-:Y:S02]  /*4540*/  LOP3.LUT R5, R4.reuse, R3, RZ, 0xfc, !PT ;  /* 0x0000000304057212 */ /* 0x040fe400078efcff */
[C---:B------:R-:W-:Y:S02]  /*4550*/  LOP3.LUT R9, R4.reuse, 0xc0, RZ, 0xfc, !PT ;  /* 0x000000c004097812 */ /* 0x040fe400078efcff */
[----:B------:R-:W-:Y:S02]  /*4560*/  LEA.HI R4, R4, UR6, RZ, 0x1e ;  /* 0x0000000604047c11 */ /* 0x000fe4000f8ff0ff */
[----:B------:R-:W-:-:S02]  /*4570*/  LEA.HI R6, R6, UR6, RZ, 0x1e ;  /* 0x0000000606067c11 */ /* 0x000fc4000f8ff0ff */
[----:B------:R-:W-:Y:S02]  /*4580*/  LEA.HI R8, R8, UR6, RZ, 0x1e ;  /* 0x0000000608087c11 */ /* 0x000fe4000f8ff0ff */
[----:B------:R-:W-:Y:S02]  /*4590*/  LEA.HI R10, R9, UR6, RZ, 0x1e ;  /* 0x00000006090a7c11 */ /* 0x000fe4000f8ff0ff */
[C---:B------:R-:W-:Y:S02]  /*45a0*/  LEA R4, R5.reuse, R4, 0x2 ;  /* 0x0000000405047211 */ /* 0x040fe400078e10ff */
[C---:B------:R-:W-:Y:S02]  /*45b0*/  LEA R6, R5.reuse, R6, 0x2 ;  /* 0x0000000605067211 */ /* 0x040fe400078e10ff */
[C---:B------:R-:W-:Y:S01]  /*45c0*/  LEA R8, R5.reuse, R8, 0x2 ;  /* 0x0000000805087211 */ /* 0x040fe200078e10ff */
[----:B------:R-:W-:Y:S01]  /*45d0*/  STS [R4], R13 ;  /* 0x0000000d04007388 */ /* 0x000fe20000000800 */
[----:B------:R-:W-:-:S02]  /*45e0*/  LEA R17, R5, R10, 0x2 ;  /* 0x0000000a05117211 */ /* 0x000fc400078e10ff */
[C---:B------:R-:W-:Y:S01]  /*45f0*/  LOP3.LUT R9, R0.reuse, 0x400, RZ, 0xfc, !PT ;  /* 0x0000040000097812 */ /* 0x040fe200078efcff */
[----:B------:R-:W-:Y:S01]  /*4600*/  STS [R6+0x100], R15 ;  /* 0x0001000f06007388 */ /* 0x000fe20000000800 */
[----:B------:R-:W-:Y:S02]  /*4610*/  LOP3.LUT R10, R0, 0x800, RZ, 0xfc, !PT ;  /* 0x00000800000a7812 */ /* 0x000fe400078efcff */
[----:B------:R-:W-:Y:S01]  /*4620*/  SHF.R.U32.HI R5, RZ, 0x2, R2 ;  /* 0x00000002ff057819 */ /* 0x000fe20000011602 */
[----:B------:R-:W-:Y:S01]  /*4630*/  STS [R8+0x200], R14 ;  /* 0x0002000e08007388 */ /* 0x000fe20000000800 */
[----:B------:R-:W-:Y:S02]  /*4640*/  SHF.R.U32.HI R9, RZ, 0x2, R9 ;  /* 0x00000002ff097819 */ /* 0x000fe40000011609 */
[----:B------:R-:W-:Y:S01]  /*4650*/  SHF.R.U32.HI R10, RZ, 0x2, R10 ;  /* 0x00000002ff0a7819 */ /* 0x000fe2000001160a */
[----:B------:R-:W-:Y:S01]  /*4660*/  STS [R17+0x300], R32 ;  /* 0x0003002011007388 */ /* 0x000fe20000000800 */
[----:B------:R-:W-:-:S02]  /*4670*/  LOP3.LUT R5, R5, 0xf0, RZ, 0xc0, !PT ;  /* 0x000000f005057812 */ /* 0x000fc400078ec0ff */
[----:B------:R-:W-:Y:S01]  /*4680*/  LOP3.LUT R9, R9, 0x1f0, RZ, 0xc0, !PT ;  /* 0x000001f009097812 */ /* 0x000fe200078ec0ff */
[----:B------:R0:W-:Y:S01]  /*4690*/  STS [R4+0x40], R7 ;  /* 0x0000400704007388 */ /* 0x0001e20000000800 */
[----:B------:R-:W-:Y:S02]  /*46a0*/  LOP3.LUT R10, R10, 0x2f0, RZ, 0xc0, !PT ;  /* 0x000002f00a0a7812 */ /* 0x000fe400078ec0ff */
[----:B------:R-:W-:Y:S01]  /*46b0*/  IADD3 R5, R5, UR6, RZ ;  /* 0x0000000605057c10 */ /* 0x000fe2000fffe0ff */
[----:B------:R-:W-:Y:S01]  /*46c0*/  STS [R6+0x140], R34 ;  /* 0x0001402206007388 */ /* 0x000fe20000000800 */
[----:B------:R-:W-:Y:S02]  /*46d0*/  IADD3 R9, R9, UR6, RZ ;  /* 0x0000000609097c10 */ /* 0x000fe4000fffe0ff */
[C---:B------:R-:W-:Y:S01]  /*46e0*/  LEA R5, R0.reuse, R5, 0x2 ;  /* 0x0000000500057211 */ /* 0x040fe200078e10ff */
[----:B------:R-:W-:Y:S01]  /*46f0*/  STS [R8+0x240], R23 ;  /* 0x0002401708007388 */ /* 0x000fe20000000800 */
[----:B------:R-:W-:-:S02]  /*4700*/  LEA R9, R0, R9, 0x2 ;  /* 0x0000000900097211 */ /* 0x000fc400078e10ff */
[----:B0-----:R-:W-:Y:S01]  /*4710*/  IADD3 R7, R10, UR6, RZ ;  /* 0x000000060a077c10 */ /* 0x001fe2000fffe0ff */
[----:B------:R-:W-:Y:S01]  /*4720*/  STS [R17+0x340], R25 ;  /* 0x0003401911007388 */ /* 0x000fe20000000800 */
[----:B------:R-:W-:Y:S02]  /*4730*/  LOP3.LUT R2, R19, 0x3c, R2, 0xf8, !PT ;  /* 0x0000003c13027812 */ /* 0x000fe400078ef802 */
[----:B------:R-:W-:Y:S01]  /*4740*/  LEA R12, R0, R7, 0x2 ;  /* 0x00000007000c7211 */ /* 0x000fe200078e10ff */
[----:B------:R0:W-:Y:S01]  /*4750*/  STS [R4+0x80], R24 ;  /* 0x0000801804007388 */ /* 0x0001e20000000800 */
[----:B------:R-:W-:-:S03]  /*4760*/  SHF.R.S32.HI R19, RZ, 0x1f, R2 ;  /* 0x0000001fff137819 */ /* 0x000fc60000011402 */
[----:B------:R-:W-:Y:S01]  /*4770*/  STS [R6+0x180], R35 ;  /* 0x0001802306007388 */ /* 0x000fe20000000800 */
[----:B------:R-:W-:-:S03]  /*4780*/  LEA.HI R19, R19, R2, RZ, 0xa ;  /* 0x0000000213137211 */ /* 0x000fc600078f50ff */
[----:B------:R1:W-:Y:S01]  /*4790*/  STS [R8+0x280], R26 ;  /* 0x0002801a08007388 */ /* 0x0003e20000000800 */
[C---:B------:R-:W-:Y:S02]  /*47a0*/  SHF.L.U32 R18, R19.reuse, 0x6, RZ ;  /* 0x0000000613127819 */ /* 0x040fe400000006ff */
[----:B------:R-:W-:Y:S01]  /*47b0*/  LOP3.LUT R19, R19, 0xfffffc00, RZ, 0xc0, !PT ;  /* 0xfffffc0013137812 */ /* 0x000fe200078ec0ff */
[----:B------:R2:W-:Y:S01]  /*47c0*/  STS [R17+0x380], R27 ;  /* 0x0003801b11007388 */ /* 0x0005e20000000800 */
[----:B0-----:R-:W-:-:S03]  /*47d0*/  LOP3.LUT R24, R0, 0xc00, RZ, 0xfc, !PT ;  /* 0x00000c0000187812 */ /* 0x001fc600078efcff */
[----:B------:R-:W-:Y:S01]  /*47e0*/  STS [R4+0xc0], R33 ;  /* 0x0000c02104007388 */ /* 0x000fe20000000800 */
[----:B------:R-:W-:Y:S02]  /*47f0*/  SHF.R.U32.HI R24, RZ, 0x2, R24 ;  /* 0x00000002ff187819 */ /* 0x000fe40000011618 */
[----:B-1----:R-:W-:Y:S01]  /*4800*/  MOV R26, UR5 ;  /* 0x00000005001a7c02 */ /* 0x002fe20008000f00 */
[----:B------:R0:W-:Y:S01]  /*4810*/  STS [R6+0x1c0], R22 ;  /* 0x0001c01606007388 */ /* 0x0001e20000000800 */
[----:B------:R-:W-:-:S03]  /*4820*/  LOP3.LUT R24, R24, 0x3f0, RZ, 0xc0, !PT ;  /* 0x000003f018187812 */ /* 0x000fc600078ec0ff */
[----:B------:R1:W-:Y:S01]  /*4830*/  STS [R8+0x2c0], R21 ;  /* 0x0002c01508007388 */ /* 0x0003e20000000800 */
[----:B--2---:R-:W-:-:S03]  /*4840*/  IADD3 R27, R24, UR6, RZ ;  /* 0x00000006181b7c10 */ /* 0x004fc6000fffe0ff */
[----:B------:R2:W-:Y:S01]  /*4850*/  STS [R17+0x3c0], R16 ;  /* 0x0003c01011007388 */ /* 0x0005e20000000800 */
[----:B------:R-:W-:Y:S02]  /*4860*/  LEA R27, R0, R27, 0x2 ;  /* 0x0000001b001b7211 */ /* 0x000fe400078e10ff */
[----:B0-----:R-:W-:Y:S01]  /*4870*/  MOV R22, UR5 ;  /* 0x0000000500167c02 */ /* 0x001fe20008000f00 */
[----:B------:R-:W-:Y:S01]  /*4880*/  BAR.SYNC.DEFER_BLOCKING 0x0 ;  /* 0x0000000000007b1d */ /* 0x000fe20000010000 */
[----:B-1----:R-:W-:Y:S02]  /*4890*/  LOP3.LUT R21, R18, 0xffff0000, RZ, 0xc0, !PT ;  /* 0xffff000012157812 */ /* 0x002fe400078ec0ff */
[----:B------:R-:W-:-:S05]  /*48a0*/  LOP3.LUT R22, R22, 0x30, R3, 0xfe, !PT ;  /* 0x0000003016167812 */ /* 0x000fca00078efe03 */
[----:B--2---:R-:W0:Y:S01]  /*48b0*/  LDC.64 R16, c[0x0][0x238] ;  /* 0x00008e00ff107b82 */ /* 0x004e220000000a00 */
[----:B------:R-:W-:Y:S02]  /*48c0*/  LOP3.LUT R18, R26, 0x20, R3, 0xfe, !PT ;  /* 0x000000201a127812 */ /* 0x000fe400078efe03 */
[----:B------:R-:W-:Y:S02]  /*48d0*/  LOP3.LUT R3, R28, 0x10, R3, 0xfe, !PT ;  /* 0x000000101c037812 */ /* 0x000fe400078efe03 */
[----:B------:R-:W-:Y:S02]  /*48e0*/  IADD3 R23, R21, R2, -R19 ;  /* 0x0000000215177210 */ /* 0x000fe40007ffe813 */
[----:B------:R-:W-:Y:S02]  /*48f0*/  ISETP.GE.AND P1, PT, R3, 0x40, PT ;  /* 0x000000400300780c */ /* 0x000fe40003f26270 */
[----:B------:R-:W-:Y:S02]  /*4900*/  ISETP.GE.AND P2, PT, R18, 0x40, PT ;  /* 0x000000401200780c */ /* 0x000fe40003f46270 */
[----:B------:R-:W-:-:S02]  /*4910*/  LEA R19, R20, R23, 0xa ;  /* 0x0000001714137211 */ /* 0x000fc400078e50ff */
[----:B------:R-:W-:Y:S02]  /*4920*/  ISETP.GE.AND P3, PT, R22, 0x40, PT ;  /* 0x000000401600780c */ /* 0x000fe40003f66270 */
[-C--:B------:R-:W-:Y:S02]  /*4930*/  LEA R21, R3, R23.reuse, 0xa ;  /* 0x0000001703157211 */ /* 0x080fe400078e50ff */
[----:B------:R-:W-:Y:S01]  /*4940*/  LEA R25, R18, R23, 0xa ;  /* 0x0000001712197211 */ /* 0x000fe200078e50ff */
[----:B------:R-:W1:Y:S04]  /*4950*/  LDS.128 R4, [R5] ;  /* 0x0000000005047984 */ /* 0x000e680000000c00 */
[----:B------:R-:W2:Y:S01]  /*4960*/  LDS.128 R8, [R9+0x1000] ;  /* 0x0010000009087984 */ /* 0x000ea20000000c00 */
[----:B0-----:R-:W-:-:S03]  /*4970*/  IMAD.WIDE R2, R19, 0x4, R16 ;  /* 0x0000000413027825 */ /* 0x001fc600078e0210 */
[----:B------:R-:W0:Y:S01]  /*4980*/  LDS.128 R12, [R12+0x2000] ;  /* 0x002000000c0c7984 */ /* 0x000e220000000c00 */
[----:B------:R-:W-:-:S04]  /*4990*/  IMAD.WIDE R18, R21, 0x4, R16 ;  /* 0x0000000415127825 */ /* 0x000fc800078e0210 */
[----:B------:R-:W-:Y:S01]  /*49a0*/  IMAD.WIDE R20, R25, 0x4, R16 ;  /* 0x0000000419147825 */ /* 0x000fe200078e0210 */
[----:B-1----:R1:W-:Y:S04]  /*49b0*/  @!P0 STG.E.128 desc[UR8][R2.64], R4 ;  /* 0x0000000402008986 */ /* 0x0023e8000c101d08 */
[----:B--2---:R1:W-:Y:S04]  /*49c0*/  @!P1 STG.E.128 desc[UR8][R18.64], R8 ;  /* 0x0000000812009986 */ /* 0x0043e8000c101d08 */
[----:B0-----:R1:W-:Y:S01]  /*49d0*/  @!P2 STG.E.128 desc[UR8][R20.64], R12 ;  /* 0x0000000c1400a986 */ /* 0x0013e2000c101d08 */
[----:B------:R-:W-:Y:S05]  /*49e0*/  @P3 EXIT ;  /* 0x000000000000394d */ /* 0x000fea0003800000 */
[----:B------:R-:W0:Y:S01]  /*49f0*/  LDS.128 R24, [R27+0x3000] ;  /* 0x003000001b187984 */ /* 0x000e220000000c00 */
[----:B------:R-:W-:-:S05]  /*4a00*/  LEA R23, R22, R23, 0xa ;  /* 0x0000001716177211 */ /* 0x000fca00078e50ff */
[----:B------:R-:W-:-:S05]  /*4a10*/  IMAD.WIDE R16, R23, 0x4, R16 ;  /* 0x0000000417107825 */ /* 0x000fca00078e0210 */
[----:B0-----:R-:W-:Y:S01]  /*4a20*/  STG.E.128 desc[UR8][R16.64], R24 ;  /* 0x0000001810007986 */ /* 0x001fe2000c101d08 */
[----:B------:R-:W-:Y:S05]  /*4a30*/  EXIT ;  /* 0x000000000000794d */ /* 0x000fea0003800000 */
.L_x_80:
[----:B------:R-:W-:-:S00]  /*4a40*/  BRA `(.L_x_80) ;  /* 0xfffffffc00fc7947 */ /* 0x000fc0000383ffff */
[----:B------:R-:W-:-:S00]  /*4a50*/  NOP ;  /* 0x0000000000007918 */ /* 0x000fc00000000000 */
        /* <DEDUP_REMOVED lines=10> */
.L_x_81:


//--------------------- .nv.global.init           --------------------------
	.section	.nv.global.init,"aw",@progbits
.nv.global.init:
	.type		_$_str,@object
	.size		_$_str,(_$_str_$_2 - _$_str)
_$_str:
        /*0000*/ 	.byte	0x5f, 0x5f, 0x43, 0x55, 0x44, 0x41, 0x5f, 0x46, 0x54, 0x5a, 0x00
	.type		_$_str_$_2,@object
	.size		_$_str_$_2,(.L_1 - _$_str_$_2)
_$_str_$_2:
        /*000b*/ 	.byte	0x5f, 0x5f, 0x43, 0x55, 0x44, 0x41, 0x5f, 0x50, 0x52, 0x45, 0x43, 0x5f, 0x53, 0x51, 0x52, 0x54
        /*001b*/ 	.byte	0x00
.L_1:


//--------------------- .nv.shared.triton_poi_fused__native_batch_norm_legit_no_training_mul_softplus_tanh_9 --------------------------
	.section	.nv.shared.triton_poi_fused__native_batch_norm_legit_no_training_mul_softplus_tanh_9,"aw",@nobits
	.sectionflags	@""
	.align	16
	.zero		1024


//--------------------- .nv.constant0.triton_poi_fused__native_batch_norm_legit_no_training_mul_softplus_tanh_9 --------------------------
	.section	.nv.constant0.triton_poi_fused__native_batch_norm_legit_no_training_mul_softplus_tanh_9,"a",@progbits
	.sectionflags	@""
	.align	4
.nv.constant0.triton_poi_fused__native_batch_norm_legit_no_training_mul_softplus_tanh_9:
	.zero		584
